	.target	sm_90a

	.elftype	@"ET_EXEC"


//--------------------- .note.nv.tkinfo           --------------------------
	.section	.note.nv.tkinfo,"",@"SHT_NOTE"
	.sectionflags	@"SHF_NOTE_NV_TKINFO"
	.tkinfo
        /*0018*/ 	.word	0x00000002
        /*0030*/ 	.string	""
        /*0030*/ 	.string	"ptxas"
        /*0030*/ 	.string	"Cuda compilation tools, release 13.0, V13.0.88"
        /*0030*/ 	.string	"Build cuda_13.0.r13.0/compiler.36424714_0"
        /*0030*/ 	.string	"-arch sm_90a -m 64 "



//--------------------- .note.nv.cuinfo           --------------------------
	.section	.note.nv.cuinfo,"",@"SHT_NOTE"
	.sectionflags	@"SHF_NOTE_NV_CUINFO"
        /*0018*/ 	.short	0x0002
        /*001a*/ 	.short	0x005a
        /*001c*/ 	.short	0x0082
	.zero		2


//--------------------- .nv.info                  --------------------------
	.section	.nv.info,"",@"SHT_CUDA_INFO"
	.align	4


	//----- nvinfo : EIATTR_REGCOUNT
	.align		4
        /*0000*/ 	.byte	0x04, 0x2f
        /*0002*/ 	.short	(.L_12 - .L_11)
	.align		4
.L_11:
        /*0004*/ 	.word	index@(_ZN7cutlass13device_kernelINS_4gemm6kernel13GemmUniversalIN4cute5tupleIJiiiiEEENS1_10collective13CollectiveMmaINS1_40MainloopSm90TmaGmmaWarpSpecializedSparseILi25ENS5_IJNS4_1CILi1EEESB_SB_EEENS1_35KernelTmaWarpSpecializedCooperativeEEENS5_IJNSA_ILi128EEENSA_ILi64EEESG_EEEaNS5_IJNS4_6LayoutINS5_IJiNS5_IJNSA_ILi2EEEiEEEiEEENS5_IJlNS5_IJSB_SJ_EEElEEEEENSI_INS5_IJNS5_IJSG_iEEESP_iEEENS5_IJNS5_IJSG_NSA_ILi4096EEEEEENS5_IJSB_lEEElEEEEEEEEaNS5_IJlSB_lEEENS4_8TiledMMAINS4_8MMA_AtomIJNS4_4SM904GMMA6SPARSE27GMMA_64x64x64_S32S8S8_SS_TNILNS11_9SparseSelE0EEEEEENSI_INS5_IJSJ_SB_SB_EEENS5_IJSB_NSA_ILi0EEES18_EEEEENS5_IJNS4_10UnderscoreES1B_S1B_EEEEENS4_13SM90_TMA_LOADENS4_14ComposedLayoutINS4_7SwizzleILi1ELi4ELi3EEENS4_25smem_sparse_ptr_flag_bitsILi2ELi8EEENSI_INS5_IJNS5_IJSB_NSA_ILi8EEEEEENS5_IJSJ_NSA_ILi32EEEEEEEEENS5_IJNS5_IJS18_SG_EEESM_EEEEEEEvNS4_8identityES1E_NS1F_INS1G_ILi2ELi4ELi3EEENS4_18smem_ptr_flag_bitsILi8EEENSI_INS5_IJS1K_SG_EEENS5_IJSG_SB_EEEEEEEvS1T_EENS_8epilogue10collective6detail29Sm90TmaWarpSpecializedAdapterINS23_15DefaultEpilogueIiNS5_IJSB_llEEES27_NS22_6thread17LinearCombinationIiLi1EiiLNS28_9ScaleType4KindE0ELNS_15FloatRoundStyleE2EiEENS1_15EpilogueDefaultEEEEEvvEEEEvNT_6ParamsE)
        /*0008*/ 	.word	0x000000a8


	//----- nvinfo : EIATTR_FRAME_SIZE
	.align		4
.L_12:
        /*000c*/ 	.byte	0x04, 0x11
        /*000e*/ 	.short	(.L_14 - .L_13)
	.align		4
.L_13:
        /*0010*/ 	.word	index@(_ZN7cutlass13device_kernelINS_4gemm6kernel13GemmUniversalIN4cute5tupleIJiiiiEEENS1_10collective13CollectiveMmaINS1_40MainloopSm90TmaGmmaWarpSpecializedSparseILi25ENS5_IJNS4_1CILi1EEESB_SB_EEENS1_35KernelTmaWarpSpecializedCooperativeEEENS5_IJNSA_ILi128EEENSA_ILi64EEESG_EEEaNS5_IJNS4_6LayoutINS5_IJiNS5_IJNSA_ILi2EEEiEEEiEEENS5_IJlNS5_IJSB_SJ_EEElEEEEENSI_INS5_IJNS5_IJSG_iEEESP_iEEENS5_IJNS5_IJSG_NSA_ILi4096EEEEEENS5_IJSB_lEEElEEEEEEEEaNS5_IJlSB_lEEENS4_8TiledMMAINS4_8MMA_AtomIJNS4_4SM904GMMA6SPARSE27GMMA_64x64x64_S32S8S8_SS_TNILNS11_9SparseSelE0EEEEEENSI_INS5_IJSJ_SB_SB_EEENS5_IJSB_NSA_ILi0EEES18_EEEEENS5_IJNS4_10UnderscoreES1B_S1B_EEEEENS4_13SM90_TMA_LOADENS4_14ComposedLayoutINS4_7SwizzleILi1ELi4ELi3EEENS4_25smem_sparse_ptr_flag_bitsILi2ELi8EEENSI_INS5_IJNS5_IJSB_NSA_ILi8EEEEEENS5_IJSJ_NSA_ILi32EEEEEEEEENS5_IJNS5_IJS18_SG_EEESM_EEEEEEEvNS4_8identityES1E_NS1F_INS1G_ILi2ELi4ELi3EEENS4_18smem_ptr_flag_bitsILi8EEENSI_INS5_IJS1K_SG_EEENS5_IJSG_SB_EEEEEEEvS1T_EENS_8epilogue10collective6detail29Sm90TmaWarpSpecializedAdapterINS23_15DefaultEpilogueIiNS5_IJSB_llEEES27_NS22_6thread17LinearCombinationIiLi1EiiLNS28_9ScaleType4KindE0ELNS_15FloatRoundStyleE2EiEENS1_15EpilogueDefaultEEEEEvvEEEEvNT_6ParamsE)
        /*0014*/ 	.word	0x00000000


	//----- nvinfo : EIATTR_MIN_STACK_SIZE
	.align		4
.L_14:
        /*0018*/ 	.byte	0x04, 0x12
        /*001a*/ 	.short	(.L_16 - .L_15)
	.align		4
.L_15:
        /*001c*/ 	.word	index@(_ZN7cutlass13device_kernelINS_4gemm6kernel13GemmUniversalIN4cute5tupleIJiiiiEEENS1_10collective13CollectiveMmaINS1_40MainloopSm90TmaGmmaWarpSpecializedSparseILi25ENS5_IJNS4_1CILi1EEESB_SB_EEENS1_35KernelTmaWarpSpecializedCooperativeEEENS5_IJNSA_ILi128EEENSA_ILi64EEESG_EEEaNS5_IJNS4_6LayoutINS5_IJiNS5_IJNSA_ILi2EEEiEEEiEEENS5_IJlNS5_IJSB_SJ_EEElEEEEENSI_INS5_IJNS5_IJSG_iEEESP_iEEENS5_IJNS5_IJSG_NSA_ILi4096EEEEEENS5_IJSB_lEEElEEEEEEEEaNS5_IJlSB_lEEENS4_8TiledMMAINS4_8MMA_AtomIJNS4_4SM904GMMA6SPARSE27GMMA_64x64x64_S32S8S8_SS_TNILNS11_9SparseSelE0EEEEEENSI_INS5_IJSJ_SB_SB_EEENS5_IJSB_NSA_ILi0EEES18_EEEEENS5_IJNS4_10UnderscoreES1B_S1B_EEEEENS4_13SM90_TMA_LOADENS4_14ComposedLayoutINS4_7SwizzleILi1ELi4ELi3EEENS4_25smem_sparse_ptr_flag_bitsILi2ELi8EEENSI_INS5_IJNS5_IJSB_NSA_ILi8EEEEEENS5_IJSJ_NSA_ILi32EEEEEEEEENS5_IJNS5_IJS18_SG_EEESM_EEEEEEEvNS4_8identityES1E_NS1F_INS1G_ILi2ELi4ELi3EEENS4_18smem_ptr_flag_bitsILi8EEENSI_INS5_IJS1K_SG_EEENS5_IJSG_SB_EEEEEEEvS1T_EENS_8epilogue10collective6detail29Sm90TmaWarpSpecializedAdapterINS23_15DefaultEpilogueIiNS5_IJSB_llEEES27_NS22_6thread17LinearCombinationIiLi1EiiLNS28_9ScaleType4KindE0ELNS_15FloatRoundStyleE2EiEENS1_15EpilogueDefaultEEEEEvvEEEEvNT_6ParamsE)
        /*0020*/ 	.word	0x00000000
.L_16:


//--------------------- .nv.compat                --------------------------
	.section	.nv.compat,"",@"SHT_CUDA_COMPAT_INFO"
	.align	4
        /*0000*/ 	.byte	0x02, 0x09, 0x01, 0x00, 0x02, 0x02, 0x04, 0x00, 0x02, 0x05, 0x05, 0x00, 0x03, 0x07, 0x01, 0x01
        /*0010*/ 	.byte	0x02, 0x03, 0x01, 0x00, 0x02, 0x06, 0x01, 0x00, 0x04, 0x0b, 0x08, 0x00, 0x00, 0x00, 0x00, 0x00
        /*0020*/ 	.byte	0x00, 0x00, 0x00, 0x00


//--------------------- .nv.info._ZN7cutlass13device_kernelINS_4gemm6kernel13GemmUniversalIN4cute5tupleIJiiiiEEENS1_10collective13CollectiveMmaINS1_40MainloopSm90TmaGmmaWarpSpecializedSparseILi25ENS5_IJNS4_1CILi1EEESB_SB_EEENS1_35KernelTmaWarpSpecializedCooperativeEEENS5_IJNSA_ILi128EEENSA_ILi64EEESG_EEEaNS5_IJNS4_6LayoutINS5_IJiNS5_IJNSA_ILi2EEEiEEEiEEENS5_IJlNS5_IJSB_SJ_EEElEEEEENSI_INS5_IJNS5_IJSG_iEEESP_iEEENS5_IJNS5_IJSG_NSA_ILi4096EEEEEENS5_IJSB_lEEElEEEEEEEEaNS5_IJlSB_lEEENS4_8TiledMMAINS4_8MMA_AtomIJNS4_4SM904GMMA6SPARSE27GMMA_64x64x64_S32S8S8_SS_TNILNS11_9SparseSelE0EEEEEENSI_INS5_IJSJ_SB_SB_EEENS5_IJSB_NSA_ILi0EEES18_EEEEENS5_IJNS4_10UnderscoreES1B_S1B_EEEEENS4_13SM90_TMA_LOADENS4_14ComposedLayoutINS4_7SwizzleILi1ELi4ELi3EEENS4_25smem_sparse_ptr_flag_bitsILi2ELi8EEENSI_INS5_IJNS5_IJSB_NSA_ILi8EEEEEENS5_IJSJ_NSA_ILi32EEEEEEEEENS5_IJNS5_IJS18_SG_EEESM_EEEEEEEvNS4_8identityES1E_NS1F_INS1G_ILi2ELi4ELi3EEENS4_18smem_ptr_flag_bitsILi8EEENSI_INS5_IJS1K_SG_EEENS5_IJSG_SB_EEEEEEEvS1T_EENS_8epilogue10collective6detail29Sm90TmaWarpSpecializedAdapterINS23_15DefaultEpilogueIiNS5_IJSB_llEEES27_NS22_6thread17LinearCombinationIiLi1EiiLNS28_9ScaleType4KindE0ELNS_15FloatRoundStyleE2EiEENS1_15EpilogueDefaultEEEEEvvEEEEvNT_6ParamsE --------------------------
	.section	.nv.info._ZN7cutlass13device_kernelINS_4gemm6kernel13GemmUniversalIN4cute5tupleIJiiiiEEENS1_10collective13CollectiveMmaINS1_40MainloopSm90TmaGmmaWarpSpecializedSparseILi25ENS5_IJNS4_1CILi1EEESB_SB_EEENS1_35KernelTmaWarpSpecializedCooperativeEEENS5_IJNSA_ILi128EEENSA_ILi64EEESG_EEEaNS5_IJNS4_6LayoutINS5_IJiNS5_IJNSA_ILi2EEEiEEEiEEENS5_IJlNS5_IJSB_SJ_EEElEEEEENSI_INS5_IJNS5_IJSG_iEEESP_iEEENS5_IJNS5_IJSG_NSA_ILi4096EEEEEENS5_IJSB_lEEElEEEEEEEEaNS5_IJlSB_lEEENS4_8TiledMMAINS4_8MMA_AtomIJNS4_4SM904GMMA6SPARSE27GMMA_64x64x64_S32S8S8_SS_TNILNS11_9SparseSelE0EEEEEENSI_INS5_IJSJ_SB_SB_EEENS5_IJSB_NSA_ILi0EEES18_EEEEENS5_IJNS4_10UnderscoreES1B_S1B_EEEEENS4_13SM90_TMA_LOADENS4_14ComposedLayoutINS4_7SwizzleILi1ELi4ELi3EEENS4_25smem_sparse_ptr_flag_bitsILi2ELi8EEENSI_INS5_IJNS5_IJSB_NSA_ILi8EEEEEENS5_IJSJ_NSA_ILi32EEEEEEEEENS5_IJNS5_IJS18_SG_EEESM_EEEEEEEvNS4_8identityES1E_NS1F_INS1G_ILi2ELi4ELi3EEENS4_18smem_ptr_flag_bitsILi8EEENSI_INS5_IJS1K_SG_EEENS5_IJSG_SB_EEEEEEEvS1T_EENS_8epilogue10collective6detail29Sm90TmaWarpSpecializedAdapterINS23_15DefaultEpilogueIiNS5_IJSB_llEEES27_NS22_6thread17LinearCombinationIiLi1EiiLNS28_9ScaleType4KindE0ELNS_15FloatRoundStyleE2EiEENS1_15EpilogueDefaultEEEEEvvEEEEvNT_6ParamsE,"",@"SHT_CUDA_INFO"
	.sectionflags	@""
	.align	4


	//----- nvinfo : EIATTR_CUDA_API_VERSION
	.align		4
        /*0000*/ 	.byte	0x04, 0x37
        /*0002*/ 	.short	(.L_18 - .L_17)
.L_17:
        /*0004*/ 	.word	0x00000082


	//----- nvinfo : EIATTR_KPARAM_INFO
	.align		4
.L_18:
        /*0008*/ 	.byte	0x04, 0x17
        /*000a*/ 	.short	(.L_20 - .L_19)
.L_19:
        /*000c*/ 	.word	0x00000000
        /*0010*/ 	.short	0x0000
        /*0012*/ 	.short	0x0070
        /*0014*/ 	.byte	0x00, 0xf0, 0x01, 0x14


	//----- nvinfo : EIATTR_SPARSE_MMA_MASK
	.align		4
.L_20:
        /*0018*/ 	.byte	0x03, 0x50
        /*001a*/ 	.short	0x0004


	//----- nvinfo : EIATTR_MAXREG_COUNT
	.align		4
        /*001c*/ 	.byte	0x03, 0x1b
        /*001e*/ 	.short	0x00a8


	//----- nvinfo : EIATTR_NUM_BARRIERS
	.align		4
        /*0020*/ 	.byte	0x02, 0x4c
        /*0022*/ 	.byte	0x01
	.zero		1


	//----- nvinfo : EIATTR_MERCURY_ISA_VERSION
	.align		4
        /*0024*/ 	.byte	0x03, 0x5f
        /*0026*/ 	.short	0x0101


	//----- nvinfo : EIATTR_INT_WARP_WIDE_INSTR_OFFSETS
	.align		4
        /*0028*/ 	.byte	0x04, 0x31
        /*002a*/ 	.short	(.L_22 - .L_21)


	//   ....[0]....
.L_21:
        /*002c*/ 	.word	0x000006a0


	//   ....[1]....
        /*0030*/ 	.word	0x000006b0


	//   ....[2]....
        /*0034*/ 	.word	0x000007d0


	//----- nvinfo : EIATTR_COOP_GROUP_MASK_REGIDS
	.align		4
.L_22:
        /*0038*/ 	.byte	0x04, 0x29
        /*003a*/ 	.short	(.L_24 - .L_23)


	//   ....[0]....
.L_23:
        /*003c*/ 	.word	0xffffffff


	//   ....[1]....
        /*0040*/ 	.word	0xffffffff


	//   ....[2]....
        /*0044*/ 	.word	0xffffffff


	//   ....[3]....
        /*0048*/ 	.word	0xffffffff


	//   ....[4]....
        /*004c*/ 	.word	0xffffffff


	//----- nvinfo : EIATTR_COOP_GROUP_INSTR_OFFSETS
	.align		4
.L_24:
        /*0050*/ 	.byte	0x04, 0x28
        /*0052*/ 	.short	(.L_26 - .L_25)


	//   ....[0]....
.L_25:
        /*0054*/ 	.word	0x00000060


	//   ....[1]....
        /*0058*/ 	.word	0x00000070


	//   ....[2]....
        /*005c*/ 	.word	0x00000160


	//   ....[3]....
        /*0060*/ 	.word	0x000005c0


	//   ....[4]....
        /*0064*/ 	.word	0x00001540


	//----- nvinfo : EIATTR_REG_RECONFIG
	.align		4
.L_26:
        /*0068*/ 	.byte	0x01, 0x54
	.zero		2


	//----- nvinfo : EIATTR_MBARRIER_INSTR_OFFSETS
	.align		4
        /*006c*/ 	.byte	0x04, 0x39
        /*006e*/ 	.short	(.L_28 - .L_27)


	//   ....[0]....
.L_27:
        /*0070*/ 	.word	0x00000280
        /*0074*/ 	.word	0x000000ff
        /*0078*/ 	.word	0x00000000
        /*007c*/ 	.short	0x0100
        /*007e*/ 	.byte	0x08
	.zero		1


	//   ....[1]....
        /*0080*/ 	.word	0x00000290
        /*0084*/ 	.word	0x000000ff
        /*0088*/ 	.word	0x000000c8
        /*008c*/ 	.short	0x0100
        /*008e*/ 	.byte	0x08
	.zero		1


	//   ....[2]....
        /*0090*/ 	.word	0x000002a0
        /*0094*/ 	.word	0x000000ff
        /*0098*/ 	.word	0x00000008
        /*009c*/ 	.short	0x0100
        /*009e*/ 	.byte	0x08
	.zero		1


	//   ....[3]....
        /*00a0*/ 	.word	0x000002b0
        /*00a4*/ 	.word	0x000000ff
        /*00a8*/ 	.word	0x000000d0
        /*00ac*/ 	.short	0x0100
        /*00ae*/ 	.byte	0x08
	.zero		1


	//   ....[4]....
        /*00b0*/ 	.word	0x000002c0
        /*00b4*/ 	.word	0x000000ff
        /*00b8*/ 	.word	0x00000010
        /*00bc*/ 	.short	0x0100
        /*00be*/ 	.byte	0x08
	.zero		1


	//   ....[5]....
        /*00c0*/ 	.word	0x000002d0
        /*00c4*/ 	.word	0x000000ff
        /*00c8*/ 	.word	0x000000d8
        /*00cc*/ 	.short	0x0100
        /*00ce*/ 	.byte	0x08
	.zero		1


	//   ....[6]....
        /*00d0*/ 	.word	0x000002e0
        /*00d4*/ 	.word	0x000000ff
        /*00d8*/ 	.word	0x00000018
        /*00dc*/ 	.short	0x0100
        /*00de*/ 	.byte	0x08
	.zero		1


	//   ....[7]....
        /*00e0*/ 	.word	0x000002f0
        /*00e4*/ 	.word	0x000000ff
        /*00e8*/ 	.word	0x000000e0
        /*00ec*/ 	.short	0x0100
        /*00ee*/ 	.byte	0x08
	.zero		1


	//   ....[8]....
        /*00f0*/ 	.word	0x00000300
        /*00f4*/ 	.word	0x000000ff
        /*00f8*/ 	.word	0x00000020
        /*00fc*/ 	.short	0x0100
        /*00fe*/ 	.byte	0x08
	.zero		1


	//   ....[9]....
        /*0100*/ 	.word	0x00000310
        /*0104*/ 	.word	0x000000ff
        /*0108*/ 	.word	0x000000e8
        /*010c*/ 	.short	0x0100
        /*010e*/ 	.byte	0x08
	.zero		1


	//   ....[10]....
        /*0110*/ 	.word	0x00000320
        /*0114*/ 	.word	0x000000ff
        /*0118*/ 	.word	0x00000028
        /*011c*/ 	.short	0x0100
        /*011e*/ 	.byte	0x08
	.zero		1


	//   ....[11]....
        /*0120*/ 	.word	0x00000330
        /*0124*/ 	.word	0x000000ff
        /*0128*/ 	.word	0x000000f0
        /*012c*/ 	.short	0x0100
        /*012e*/ 	.byte	0x08
	.zero		1


	//   ....[12]....
        /*0130*/ 	.word	0x00000340
        /*0134*/ 	.word	0x000000ff
        /*0138*/ 	.word	0x00000030
        /*013c*/ 	.short	0x0100
        /*013e*/ 	.byte	0x08
	.zero		1


	//   ....[13]....
        /*0140*/ 	.word	0x00000350
        /*0144*/ 	.word	0x000000ff
        /*0148*/ 	.word	0x000000f8
        /*014c*/ 	.short	0x0100
        /*014e*/ 	.byte	0x08
	.zero		1


	//   ....[14]....
        /*0150*/ 	.word	0x00000360
        /*0154*/ 	.word	0x000000ff
        /*0158*/ 	.word	0x00000038
        /*015c*/ 	.short	0x0100
        /*015e*/ 	.byte	0x08
	.zero		1


	//   ....[15]....
        /*0160*/ 	.word	0x00000370
        /*0164*/ 	.word	0x000000ff
        /*0168*/ 	.word	0x00000100
        /*016c*/ 	.short	0x0100
        /*016e*/ 	.byte	0x08
	.zero		1


	//   ....[16]....
        /*0170*/ 	.word	0x00000380
        /*0174*/ 	.word	0x000000ff
        /*0178*/ 	.word	0x00000040
        /*017c*/ 	.short	0x0100
        /*017e*/ 	.byte	0x08
	.zero		1


	//   ....[17]....
        /*0180*/ 	.word	0x00000390
        /*0184*/ 	.word	0x000000ff
        /*0188*/ 	.word	0x00000108
        /*018c*/ 	.short	0x0100
        /*018e*/ 	.byte	0x08
	.zero		1


	//   ....[18]....
        /*0190*/ 	.word	0x000003a0
        /*0194*/ 	.word	0x000000ff
        /*0198*/ 	.word	0x00000048
        /*019c*/ 	.short	0x0100
        /*019e*/ 	.byte	0x08
	.zero		1


	//   ....[19]....
        /*01a0*/ 	.word	0x000003b0
        /*01a4*/ 	.word	0x000000ff
        /*01a8*/ 	.word	0x00000110
        /*01ac*/ 	.short	0x0100
        /*01ae*/ 	.byte	0x08
	.zero		1


	//   ....[20]....
        /*01b0*/ 	.word	0x000003c0
        /*01b4*/ 	.word	0x000000ff
        /*01b8*/ 	.word	0x00000050
        /*01bc*/ 	.short	0x0100
        /*01be*/ 	.byte	0x08
	.zero		1


	//   ....[21]....
        /*01c0*/ 	.word	0x000003d0
        /*01c4*/ 	.word	0x000000ff
        /*01c8*/ 	.word	0x00000118
        /*01cc*/ 	.short	0x0100
        /*01ce*/ 	.byte	0x08
	.zero		1


	//   ....[22]....
        /*01d0*/ 	.word	0x000003e0
        /*01d4*/ 	.word	0x000000ff
        /*01d8*/ 	.word	0x00000058
        /*01dc*/ 	.short	0x0100
        /*01de*/ 	.byte	0x08
	.zero		1


	//   ....[23]....
        /*01e0*/ 	.word	0x000003f0
        /*01e4*/ 	.word	0x000000ff
        /*01e8*/ 	.word	0x00000120
        /*01ec*/ 	.short	0x0100
        /*01ee*/ 	.byte	0x08
	.zero		1


	//   ....[24]....
        /*01f0*/ 	.word	0x00000400
        /*01f4*/ 	.word	0x000000ff
        /*01f8*/ 	.word	0x00000060
        /*01fc*/ 	.short	0x0100
        /*01fe*/ 	.byte	0x08
	.zero		1


	//   ....[25]....
        /*0200*/ 	.word	0x00000410
        /*0204*/ 	.word	0x000000ff
        /*0208*/ 	.word	0x00000128
        /*020c*/ 	.short	0x0100
        /*020e*/ 	.byte	0x08
	.zero		1


	//   ....[26]....
        /*0210*/ 	.word	0x00000420
        /*0214*/ 	.word	0x000000ff
        /*0218*/ 	.word	0x00000068
        /*021c*/ 	.short	0x0100
        /*021e*/ 	.byte	0x08
	.zero		1


	//   ....[27]....
        /*0220*/ 	.word	0x00000430
        /*0224*/ 	.word	0x000000ff
        /*0228*/ 	.word	0x00000130
        /*022c*/ 	.short	0x0100
        /*022e*/ 	.byte	0x08
	.zero		1


	//   ....[28]....
        /*0230*/ 	.word	0x00000440
        /*0234*/ 	.word	0x000000ff
        /*0238*/ 	.word	0x00000070
        /*023c*/ 	.short	0x0100
        /*023e*/ 	.byte	0x08
	.zero		1


	//   ....[29]....
        /*0240*/ 	.word	0x00000450
        /*0244*/ 	.word	0x000000ff
        /*0248*/ 	.word	0x00000138
        /*024c*/ 	.short	0x0100
        /*024e*/ 	.byte	0x08
	.zero		1


	//   ....[30]....
        /*0250*/ 	.word	0x00000460
        /*0254*/ 	.word	0x000000ff
        /*0258*/ 	.word	0x00000078
        /*025c*/ 	.short	0x0100
        /*025e*/ 	.byte	0x08
	.zero		1


	//   ....[31]....
        /*0260*/ 	.word	0x00000470
        /*0264*/ 	.word	0x000000ff
        /*0268*/ 	.word	0x00000140
        /*026c*/ 	.short	0x0100
        /*026e*/ 	.byte	0x08
	.zero		1


	//   ....[32]....
        /*0270*/ 	.word	0x00000480
        /*0274*/ 	.word	0x000000ff
        /*0278*/ 	.word	0x00000080
        /*027c*/ 	.short	0x0100
        /*027e*/ 	.byte	0x08
	.zero		1


	//   ....[33]....
        /*0280*/ 	.word	0x00000490
        /*0284*/ 	.word	0x000000ff
        /*0288*/ 	.word	0x00000148
        /*028c*/ 	.short	0x0100
        /*028e*/ 	.byte	0x08
	.zero		1


	//   ....[34]....
        /*0290*/ 	.word	0x000004a0
        /*0294*/ 	.word	0x000000ff
        /*0298*/ 	.word	0x00000088
        /*029c*/ 	.short	0x0100
        /*029e*/ 	.byte	0x08
	.zero		1


	//   ....[35]....
        /*02a0*/ 	.word	0x000004b0
        /*02a4*/ 	.word	0x000000ff
        /*02a8*/ 	.word	0x00000150
        /*02ac*/ 	.short	0x0100
        /*02ae*/ 	.byte	0x08
	.zero		1


	//   ....[36]....
        /*02b0*/ 	.word	0x000004c0
        /*02b4*/ 	.word	0x000000ff
        /*02b8*/ 	.word	0x00000090
        /*02bc*/ 	.short	0x0100
        /*02be*/ 	.byte	0x08
	.zero		1


	//   ....[37]....
        /*02c0*/ 	.word	0x000004d0
        /*02c4*/ 	.word	0x000000ff
        /*02c8*/ 	.word	0x00000158
        /*02cc*/ 	.short	0x0100
        /*02ce*/ 	.byte	0x08
	.zero		1


	//   ....[38]....
        /*02d0*/ 	.word	0x000004e0
        /*02d4*/ 	.word	0x000000ff
        /*02d8*/ 	.word	0x00000098
        /*02dc*/ 	.short	0x0100
        /*02de*/ 	.byte	0x08
	.zero		1


	//   ....[39]....
        /*02e0*/ 	.word	0x000004f0
        /*02e4*/ 	.word	0x000000ff
        /*02e8*/ 	.word	0x00000160
        /*02ec*/ 	.short	0x0100
        /*02ee*/ 	.byte	0x08
	.zero		1


	//   ....[40]....
        /*02f0*/ 	.word	0x00000500
        /*02f4*/ 	.word	0x000000ff
        /*02f8*/ 	.word	0x000000a0
        /*02fc*/ 	.short	0x0100
        /*02fe*/ 	.byte	0x08
	.zero		1


	//   ....[41]....
        /*0300*/ 	.word	0x00000510
        /*0304*/ 	.word	0x000000ff
        /*0308*/ 	.word	0x00000168
        /*030c*/ 	.short	0x0100
        /*030e*/ 	.byte	0x08
	.zero		1


	//   ....[42]....
        /*0310*/ 	.word	0x00000520
        /*0314*/ 	.word	0x000000ff
        /*0318*/ 	.word	0x000000a8
        /*031c*/ 	.short	0x0100
        /*031e*/ 	.byte	0x08
	.zero		1


	//   ....[43]....
        /*0320*/ 	.word	0x00000530
        /*0324*/ 	.word	0x000000ff
        /*0328*/ 	.word	0x00000170
        /*032c*/ 	.short	0x0100
        /*032e*/ 	.byte	0x08
	.zero		1


	//   ....[44]....
        /*0330*/ 	.word	0x00000540
        /*0334*/ 	.word	0x000000ff
        /*0338*/ 	.word	0x000000b0
        /*033c*/ 	.short	0x0100
        /*033e*/ 	.byte	0x08
	.zero		1


	//   ....[45]....
        /*0340*/ 	.word	0x00000550
        /*0344*/ 	.word	0x000000ff
        /*0348*/ 	.word	0x00000178
        /*034c*/ 	.short	0x0100
        /*034e*/ 	.byte	0x08
	.zero		1


	//   ....[46]....
        /*0350*/ 	.word	0x00000560
        /*0354*/ 	.word	0x000000ff
        /*0358*/ 	.word	0x000000b8
        /*035c*/ 	.short	0x0100
        /*035e*/ 	.byte	0x08
	.zero		1


	//   ....[47]....
        /*0360*/ 	.word	0x00000570
        /*0364*/ 	.word	0x000000ff
        /*0368*/ 	.word	0x00000180
        /*036c*/ 	.short	0x0100
        /*036e*/ 	.byte	0x08
	.zero		1


	//   ....[48]....
        /*0370*/ 	.word	0x00000580
        /*0374*/ 	.word	0x000000ff
        /*0378*/ 	.word	0x000000c0
        /*037c*/ 	.short	0x0100
        /*037e*/ 	.byte	0x08
	.zero		1


	//   ....[49]....
        /*0380*/ 	.word	0x00000590
        /*0384*/ 	.word	0x000000ff
        /*0388*/ 	.word	0x00000188
        /*038c*/ 	.short	0x0100
        /*038e*/ 	.byte	0x08
	.zero		1


	//   ....[50]....
        /*0390*/ 	.word	0x00000840
        /*0394*/ 	.word	0x000000ff
        /*0398*/ 	.word	0x000001a0
        /*039c*/ 	.short	0x0100
        /*039e*/ 	.byte	0x08
	.zero		1


	//   ....[51]....
        /*03a0*/ 	.word	0x000008b0
        /*03a4*/ 	.word	0x000000ff
        /*03a8*/ 	.word	0x000001a8
        /*03ac*/ 	.short	0x0100
        /*03ae*/ 	.byte	0x08
	.zero		1


	//   ....[52]....
        /*03b0*/ 	.word	0x000017d0
        /*03b4*/ 	.word	0x000000ff
        /*03b8*/ 	.word	0x00000000
        /*03bc*/ 	.short	0x010a
        /*03be*/ 	.byte	0x08
	.zero		1


	//   ....[53]....
        /*03c0*/ 	.word	0x00001830
        /*03c4*/ 	.word	0x000000ff
        /*03c8*/ 	.word	0x00000000
        /*03cc*/ 	.short	0x010a
        /*03ce*/ 	.byte	0x08
	.zero		1


	//   ....[54]....
        /*03d0*/ 	.word	0x00001970
        /*03d4*/ 	.word	0x00000017
        /*03d8*/ 	.word	0x00000000
        /*03dc*/ 	.short	0x0101
        /*03de*/ 	.byte	0x3f
	.zero		1


	//   ....[55]....
        /*03e0*/ 	.word	0x00005100
        /*03e4*/ 	.word	0x00000014
        /*03e8*/ 	.word	0x000000c8
        /*03ec*/ 	.short	0x010a
        /*03ee*/ 	.byte	0x3f
	.zero		1


	//   ....[56]....
        /*03f0*/ 	.word	0x00005530
        /*03f4*/ 	.word	0x00000007
        /*03f8*/ 	.word	0x000001a8
        /*03fc*/ 	.short	0x0101
        /*03fe*/ 	.byte	0x3f
	.zero		1


	//   ....[57]....
        /*0400*/ 	.word	0x00005c50
        /*0404*/ 	.word	0x00000005
        /*0408*/ 	.word	0x00000000
        /*040c*/ 	.short	0x010a
        /*040e*/ 	.byte	0x3f
	.zero		1


	//   ....[58]....
        /*0410*/ 	.word	0x00005cd0
        /*0414*/ 	.word	0x00000007
        /*0418*/ 	.word	0x00000000
        /*041c*/ 	.short	0x010a
        /*041e*/ 	.byte	0x3f
	.zero		1


	//   ....[59]....
        /*0420*/ 	.word	0x00005d60
        /*0424*/ 	.word	0x00000006
        /*0428*/ 	.word	0x00000000
        /*042c*/ 	.short	0x010a
        /*042e*/ 	.byte	0x3f
	.zero		1


	//   ....[60]....
        /*0430*/ 	.word	0x00005df0
        /*0434*/ 	.word	0x00000009
        /*0438*/ 	.word	0x00000000
        /*043c*/ 	.short	0x010a
        /*043e*/ 	.byte	0x3f
	.zero		1


	//   ....[61]....
        /*0440*/ 	.word	0x00005e80
        /*0444*/ 	.word	0x00000006
        /*0448*/ 	.word	0x00000000
        /*044c*/ 	.short	0x010a
        /*044e*/ 	.byte	0x3f
	.zero		1


	//   ....[62]....
        /*0450*/ 	.word	0x00005f10
        /*0454*/ 	.word	0x00000009
        /*0458*/ 	.word	0x00000000
        /*045c*/ 	.short	0x010a
        /*045e*/ 	.byte	0x3f
	.zero		1


	//   ....[63]....
        /*0460*/ 	.word	0x00005fa0
        /*0464*/ 	.word	0x00000006
        /*0468*/ 	.word	0x00000000
        /*046c*/ 	.short	0x010a
        /*046e*/ 	.byte	0x3f
	.zero		1


	//   ....[64]....
        /*0470*/ 	.word	0x00006030
        /*0474*/ 	.word	0x00000009
        /*0478*/ 	.word	0x00000000
        /*047c*/ 	.short	0x010a
        /*047e*/ 	.byte	0x3f
	.zero		1


	//   ....[65]....
        /*0480*/ 	.word	0x000060c0
        /*0484*/ 	.word	0x00000006
        /*0488*/ 	.word	0x00000000
        /*048c*/ 	.short	0x010a
        /*048e*/ 	.byte	0x3f
	.zero		1


	//   ....[66]....
        /*0490*/ 	.word	0x00006150
        /*0494*/ 	.word	0x00000009
        /*0498*/ 	.word	0x00000000
        /*049c*/ 	.short	0x010a
        /*049e*/ 	.byte	0x3f
	.zero		1


	//   ....[67]....
        /*04a0*/ 	.word	0x000061e0
        /*04a4*/ 	.word	0x00000006
        /*04a8*/ 	.word	0x00000000
        /*04ac*/ 	.short	0x010a
        /*04ae*/ 	.byte	0x3f
	.zero		1


	//   ....[68]....
        /*04b0*/ 	.word	0x00006270
        /*04b4*/ 	.word	0x00000009
        /*04b8*/ 	.word	0x00000000
        /*04bc*/ 	.short	0x010a
        /*04be*/ 	.byte	0x3f
	.zero		1


	//   ....[69]....
        /*04c0*/ 	.word	0x00006300
        /*04c4*/ 	.word	0x00000006
        /*04c8*/ 	.word	0x00000000
        /*04cc*/ 	.short	0x010a
        /*04ce*/ 	.byte	0x3f
	.zero		1


	//   ....[70]....
        /*04d0*/ 	.word	0x00006390
        /*04d4*/ 	.word	0x00000009
        /*04d8*/ 	.word	0x00000000
        /*04dc*/ 	.short	0x010a
        /*04de*/ 	.byte	0x3f
	.zero		1


	//   ....[71]....
        /*04e0*/ 	.word	0x00006420
        /*04e4*/ 	.word	0x00000006
        /*04e8*/ 	.word	0x00000000
        /*04ec*/ 	.short	0x010a
        /*04ee*/ 	.byte	0x3f
	.zero		1


	//   ....[72]....
        /*04f0*/ 	.word	0x000064b0
        /*04f4*/ 	.word	0x00000009
        /*04f8*/ 	.word	0x00000000
        /*04fc*/ 	.short	0x010a
        /*04fe*/ 	.byte	0x3f
	.zero		1


	//   ....[73]....
        /*0500*/ 	.word	0x00006540
        /*0504*/ 	.word	0x00000006
        /*0508*/ 	.word	0x00000000
        /*050c*/ 	.short	0x010a
        /*050e*/ 	.byte	0x3f
	.zero		1


	//   ....[74]....
        /*0510*/ 	.word	0x000065d0
        /*0514*/ 	.word	0x00000009
        /*0518*/ 	.word	0x00000000
        /*051c*/ 	.short	0x010a
        /*051e*/ 	.byte	0x3f
	.zero		1


	//   ....[75]....
        /*0520*/ 	.word	0x00006660
        /*0524*/ 	.word	0x00000006
        /*0528*/ 	.word	0x00000000
        /*052c*/ 	.short	0x010a
        /*052e*/ 	.byte	0x3f
	.zero		1


	//   ....[76]....
        /*0530*/ 	.word	0x000066f0
        /*0534*/ 	.word	0x00000009
        /*0538*/ 	.word	0x00000000
        /*053c*/ 	.short	0x010a
        /*053e*/ 	.byte	0x3f
	.zero		1


	//   ....[77]....
        /*0540*/ 	.word	0x00006780
        /*0544*/ 	.word	0x00000006
        /*0548*/ 	.word	0x00000000
        /*054c*/ 	.short	0x010a
        /*054e*/ 	.byte	0x3f
	.zero		1


	//   ....[78]....
        /*0550*/ 	.word	0x00006810
        /*0554*/ 	.word	0x00000009
        /*0558*/ 	.word	0x00000000
        /*055c*/ 	.short	0x010a
        /*055e*/ 	.byte	0x3f
	.zero		1


	//   ....[79]....
        /*0560*/ 	.word	0x000068a0
        /*0564*/ 	.word	0x00000008
        /*0568*/ 	.word	0x00000000
        /*056c*/ 	.short	0x010a
        /*056e*/ 	.byte	0x3f
	.zero		1


	//   ....[80]....
        /*0570*/ 	.word	0x00006930
        /*0574*/ 	.word	0x0000000b
        /*0578*/ 	.word	0x00000000
        /*057c*/ 	.short	0x010a
        /*057e*/ 	.byte	0x3f
	.zero		1


	//   ....[81]....
        /*0580*/ 	.word	0x000069c0
        /*0584*/ 	.word	0x00000003
        /*0588*/ 	.word	0x00000000
        /*058c*/ 	.short	0x010a
        /*058e*/ 	.byte	0x3f
	.zero		1


	//   ....[82]....
        /*0590*/ 	.word	0x00006a30
        /*0594*/ 	.word	0x00000039
        /*0598*/ 	.word	0x00000000
        /*059c*/ 	.short	0x010a
        /*059e*/ 	.byte	0x3f
	.zero		1


	//   ....[83]....
        /*05a0*/ 	.word	0x00006b00
        /*05a4*/ 	.word	0x00000014
        /*05a8*/ 	.word	0x000000c8
        /*05ac*/ 	.short	0x010a
        /*05ae*/ 	.byte	0x3f
	.zero		1


	//   ....[84]....
        /*05b0*/ 	.word	0x00006be0
        /*05b4*/ 	.word	0x00000005
        /*05b8*/ 	.word	0x00000000
        /*05bc*/ 	.short	0x010a
        /*05be*/ 	.byte	0x3f
	.zero		1


	//   ....[85]....
        /*05c0*/ 	.word	0x00006c30
        /*05c4*/ 	.word	0x00000007
        /*05c8*/ 	.word	0x00000000
        /*05cc*/ 	.short	0x010a
        /*05ce*/ 	.byte	0x3f
	.zero		1


	//   ....[86]....
        /*05d0*/ 	.word	0x00006c80
        /*05d4*/ 	.word	0x00000006
        /*05d8*/ 	.word	0x00000000
        /*05dc*/ 	.short	0x010a
        /*05de*/ 	.byte	0x3f
	.zero		1


	//   ....[87]....
        /*05e0*/ 	.word	0x00006cd0
        /*05e4*/ 	.word	0x00000009
        /*05e8*/ 	.word	0x00000000
        /*05ec*/ 	.short	0x010a
        /*05ee*/ 	.byte	0x3f
	.zero		1


	//   ....[88]....
        /*05f0*/ 	.word	0x00006d20
        /*05f4*/ 	.word	0x00000006
        /*05f8*/ 	.word	0x00000000
        /*05fc*/ 	.short	0x010a
        /*05fe*/ 	.byte	0x3f
	.zero		1


	//   ....[89]....
        /*0600*/ 	.word	0x00006d70
        /*0604*/ 	.word	0x00000009
        /*0608*/ 	.word	0x00000000
        /*060c*/ 	.short	0x010a
        /*060e*/ 	.byte	0x3f
	.zero		1


	//   ....[90]....
        /*0610*/ 	.word	0x00006dc0
        /*0614*/ 	.word	0x00000006
        /*0618*/ 	.word	0x00000000
        /*061c*/ 	.short	0x010a
        /*061e*/ 	.byte	0x3f
	.zero		1


	//   ....[91]....
        /*0620*/ 	.word	0x00006e10
        /*0624*/ 	.word	0x00000009
        /*0628*/ 	.word	0x00000000
        /*062c*/ 	.short	0x010a
        /*062e*/ 	.byte	0x3f
	.zero		1


	//   ....[92]....
        /*0630*/ 	.word	0x00006e60
        /*0634*/ 	.word	0x00000006
        /*0638*/ 	.word	0x00000000
        /*063c*/ 	.short	0x010a
        /*063e*/ 	.byte	0x3f
	.zero		1


	//   ....[93]....
        /*0640*/ 	.word	0x00006eb0
        /*0644*/ 	.word	0x00000009
        /*0648*/ 	.word	0x00000000
        /*064c*/ 	.short	0x010a
        /*064e*/ 	.byte	0x3f
	.zero		1


	//   ....[94]....
        /*0650*/ 	.word	0x00006f00
        /*0654*/ 	.word	0x00000006
        /*0658*/ 	.word	0x00000000
        /*065c*/ 	.short	0x010a
        /*065e*/ 	.byte	0x3f
	.zero		1


	//   ....[95]....
        /*0660*/ 	.word	0x00006f50
        /*0664*/ 	.word	0x00000009
        /*0668*/ 	.word	0x00000000
        /*066c*/ 	.short	0x010a
        /*066e*/ 	.byte	0x3f
	.zero		1


	//   ....[96]....
        /*0670*/ 	.word	0x00006fa0
        /*0674*/ 	.word	0x00000006
        /*0678*/ 	.word	0x00000000
        /*067c*/ 	.short	0x010a
        /*067e*/ 	.byte	0x3f
	.zero		1


	//   ....[97]....
        /*0680*/ 	.word	0x00006ff0
        /*0684*/ 	.word	0x00000009
        /*0688*/ 	.word	0x00000000
        /*068c*/ 	.short	0x010a
        /*068e*/ 	.byte	0x3f
	.zero		1


	//   ....[98]....
        /*0690*/ 	.word	0x00007040
        /*0694*/ 	.word	0x00000006
        /*0698*/ 	.word	0x00000000
        /*069c*/ 	.short	0x010a
        /*069e*/ 	.byte	0x3f
	.zero		1


	//   ....[99]....
        /*06a0*/ 	.word	0x00007090
        /*06a4*/ 	.word	0x00000009
        /*06a8*/ 	.word	0x00000000
        /*06ac*/ 	.short	0x010a
        /*06ae*/ 	.byte	0x3f
	.zero		1


	//   ....[100]....
        /*06b0*/ 	.word	0x000070e0
        /*06b4*/ 	.word	0x00000006
        /*06b8*/ 	.word	0x00000000
        /*06bc*/ 	.short	0x010a
        /*06be*/ 	.byte	0x3f
	.zero		1


	//   ....[101]....
        /*06c0*/ 	.word	0x00007130
        /*06c4*/ 	.word	0x00000009
        /*06c8*/ 	.word	0x00000000
        /*06cc*/ 	.short	0x010a
        /*06ce*/ 	.byte	0x3f
	.zero		1


	//   ....[102]....
        /*06d0*/ 	.word	0x00007180
        /*06d4*/ 	.word	0x00000006
        /*06d8*/ 	.word	0x00000000
        /*06dc*/ 	.short	0x010a
        /*06de*/ 	.byte	0x3f
	.zero		1


	//   ....[103]....
        /*06e0*/ 	.word	0x000071d0
        /*06e4*/ 	.word	0x00000009
        /*06e8*/ 	.word	0x00000000
        /*06ec*/ 	.short	0x010a
        /*06ee*/ 	.byte	0x3f
	.zero		1


	//   ....[104]....
        /*06f0*/ 	.word	0x00007220
        /*06f4*/ 	.word	0x00000006
        /*06f8*/ 	.word	0x00000000
        /*06fc*/ 	.short	0x010a
        /*06fe*/ 	.byte	0x3f
	.zero		1


	//   ....[105]....
        /*0700*/ 	.word	0x00007270
        /*0704*/ 	.word	0x00000009
        /*0708*/ 	.word	0x00000000
        /*070c*/ 	.short	0x010a
        /*070e*/ 	.byte	0x3f
	.zero		1


	//   ....[106]....
        /*0710*/ 	.word	0x000072c0
        /*0714*/ 	.word	0x00000008
        /*0718*/ 	.word	0x00000000
        /*071c*/ 	.short	0x010a
        /*071e*/ 	.byte	0x3f
	.zero		1


	//   ....[107]....
        /*0720*/ 	.word	0x00007310
        /*0724*/ 	.word	0x0000000b
        /*0728*/ 	.word	0x00000000
        /*072c*/ 	.short	0x010a
        /*072e*/ 	.byte	0x3f
	.zero		1


	//----- nvinfo : EIATTR_NUM_MBARRIERS
	.align		4
.L_28:
        /*0730*/ 	.byte	0x03, 0x38
        /*0732*/ 	.short	0x0034


	//----- nvinfo : EIATTR_EXIT_INSTR_OFFSETS
	.align		4
        /*0734*/ 	.byte	0x04, 0x1c
        /*0736*/ 	.short	(.L_30 - .L_29)


	//   ....[0]....
.L_29:
        /*0738*/ 	.word	0x00000950


	//   ....[1]....
        /*073c*/ 	.word	0x00001200


	//   ....[2]....
        /*0740*/ 	.word	0x000047d0


	//   ....[3]....
        /*0744*/ 	.word	0x00004df0


	//   ....[4]....
        /*0748*/ 	.word	0x00006a10


	//----- nvinfo : EIATTR_MAX_THREADS
	.align		4
.L_30:
        /*074c*/ 	.byte	0x04, 0x05
        /*074e*/ 	.short	(.L_32 - .L_31)
.L_31:
        /*0750*/ 	.word	0x00000180
        /*0754*/ 	.word	0x00000001
        /*0758*/ 	.word	0x00000001


	//----- nvinfo : EIATTR_CRS_STACK_SIZE
	.align		4
.L_32:
        /*075c*/ 	.byte	0x04, 0x1e
        /*075e*/ 	.short	(.L_34 - .L_33)
.L_33:
        /*0760*/ 	.word	0x00000000


	//----- nvinfo : EIATTR_CBANK_PARAM_SIZE
	.align		4
.L_34:
        /*0764*/ 	.byte	0x03, 0x19
        /*0766*/ 	.short	0x0570


	//----- nvinfo : EIATTR_PARAM_CBANK
	.align		4
        /*0768*/ 	.byte	0x04, 0x0a
        /*076a*/ 	.short	(.L_36 - .L_35)
	.align		4
.L_35:
        /*076c*/ 	.word	index@(.nv.constant0._ZN7cutlass13device_kernelINS_4gemm6kernel13GemmUniversalIN4cute5tupleIJiiiiEEENS1_10collective13CollectiveMmaINS1_40MainloopSm90TmaGmmaWarpSpecializedSparseILi25ENS5_IJNS4_1CILi1EEESB_SB_EEENS1_35KernelTmaWarpSpecializedCooperativeEEENS5_IJNSA_ILi128EEENSA_ILi64EEESG_EEEaNS5_IJNS4_6LayoutINS5_IJiNS5_IJNSA_ILi2EEEiEEEiEEENS5_IJlNS5_IJSB_SJ_EEElEEEEENSI_INS5_IJNS5_IJSG_iEEESP_iEEENS5_IJNS5_IJSG_NSA_ILi4096EEEEEENS5_IJSB_lEEElEEEEEEEEaNS5_IJlSB_lEEENS4_8TiledMMAINS4_8MMA_AtomIJNS4_4SM904GMMA6SPARSE27GMMA_64x64x64_S32S8S8_SS_TNILNS11_9SparseSelE0EEEEEENSI_INS5_IJSJ_SB_SB_EEENS5_IJSB_NSA_ILi0EEES18_EEEEENS5_IJNS4_10UnderscoreES1B_S1B_EEEEENS4_13SM90_TMA_LOADENS4_14ComposedLayoutINS4_7SwizzleILi1ELi4ELi3EEENS4_25smem_sparse_ptr_flag_bitsILi2ELi8EEENSI_INS5_IJNS5_IJSB_NSA_ILi8EEEEEENS5_IJSJ_NSA_ILi32EEEEEEEEENS5_IJNS5_IJS18_SG_EEESM_EEEEEEEvNS4_8identityES1E_NS1F_INS1G_ILi2ELi4ELi3EEENS4_18smem_ptr_flag_bitsILi8EEENSI_INS5_IJS1K_SG_EEENS5_IJSG_SB_EEEEEEEvS1T_EENS_8epilogue10collective6detail29Sm90TmaWarpSpecializedAdapterINS23_15DefaultEpilogueIiNS5_IJSB_llEEES27_NS22_6thread17LinearCombinationIiLi1EiiLNS28_9ScaleType4KindE0ELNS_15FloatRoundStyleE2EiEENS1_15EpilogueDefaultEEEEEvvEEEEvNT_6ParamsE)
        /*0770*/ 	.short	0x0210
        /*0772*/ 	.short	0x0570


	//----- nvinfo : EIATTR_SW_WAR
	.align		4
.L_36:
        /*0774*/ 	.byte	0x04, 0x36
        /*0776*/ 	.short	(.L_38 - .L_37)
.L_37:
        /*0778*/ 	.word	0x00000008
.L_38:


//--------------------- .nv.callgraph             --------------------------
	.section	.nv.callgraph,"",@"SHT_CUDA_CALLGRAPH"
	.align	4
	.sectionentsize	8
	.align		4
        /*0000*/ 	.word	0x00000000
	.align		4
        /*0004*/ 	.word	0xffffffff
	.align		4
        /*0008*/ 	.word	0x00000000
	.align		4
        /*000c*/ 	.word	0xfffffffe
	.align		4
        /*0010*/ 	.word	0x00000000
	.align		4
        /*0014*/ 	.word	0xfffffffd
	.align		4
        /*0018*/ 	.word	0x00000000
	.align		4
        /*001c*/ 	.word	0xfffffffc


//--------------------- .nv.constant4             --------------------------
	.section	.nv.constant4,"a",@progbits
	.align	8
	.align		8
.nv.constant4:
        /*0000*/ 	.dword	_ZN39_INTERNAL_1f769e3a_4_k_cu_78b06e39_27924cuda3std3__45__cpo5beginE
	.align		8
        /*0008*/ 	.dword	_ZN39_INTERNAL_1f769e3a_4_k_cu_78b06e39_27924cuda3std3__45__cpo3endE
	.align		8
        /*0010*/ 	.dword	_ZN39_INTERNAL_1f769e3a_4_k_cu_78b06e39_27924cuda3std3__45__cpo6cbeginE
	.align		8
        /*0018*/ 	.dword	_ZN39_INTERNAL_1f769e3a_4_k_cu_78b06e39_27924cuda3std3__45__cpo4cendE
	.align		8
        /*0020*/ 	.dword	_ZN39_INTERNAL_1f769e3a_4_k_cu_78b06e39_27924cuda3std3__441_GLOBAL__N__1f769e3a_4_k_cu_78b06e39_27926ignoreE
	.align		8
        /*0028*/ 	.dword	_ZN39_INTERNAL_1f769e3a_4_k_cu_78b06e39_27924cuda3std3__419piecewise_constructE
	.align		8
        /*0030*/ 	.dword	_ZN39_INTERNAL_1f769e3a_4_k_cu_78b06e39_27924cuda3std3__48in_placeE
	.align		8
        /*0038*/ 	.dword	_ZN39_INTERNAL_1f769e3a_4_k_cu_78b06e39_27924cuda3std6ranges3__45__cpo4swapE
	.align		8
        /*0040*/ 	.dword	_ZN39_INTERNAL_1f769e3a_4_k_cu_78b06e39_27924cuda3std6ranges3__45__cpo9iter_moveE
	.align		8
        /*0048*/ 	.dword	_ZN39_INTERNAL_1f769e3a_4_k_cu_78b06e39_27924cute7productE
	.align		8
        /*0050*/ 	.dword	_ZN39_INTERNAL_1f769e3a_4_k_cu_78b06e39_27924cute1_E


//--------------------- .text._ZN7cutlass13device_kernelINS_4gemm6kernel13GemmUniversalIN4cute5tupleIJiiiiEEENS1_10collective13CollectiveMmaINS1_40MainloopSm90TmaGmmaWarpSpecializedSparseILi25ENS5_IJNS4_1CILi1EEESB_SB_EEENS1_35KernelTmaWarpSpecializedCooperativeEEENS5_IJNSA_ILi128EEENSA_ILi64EEESG_EEEaNS5_IJNS4_6LayoutINS5_IJiNS5_IJNSA_ILi2EEEiEEEiEEENS5_IJlNS5_IJSB_SJ_EEElEEEEENSI_INS5_IJNS5_IJSG_iEEESP_iEEENS5_IJNS5_IJSG_NSA_ILi4096EEEEEENS5_IJSB_lEEElEEEEEEEEaNS5_IJlSB_lEEENS4_8TiledMMAINS4_8MMA_AtomIJNS4_4SM904GMMA6SPARSE27GMMA_64x64x64_S32S8S8_SS_TNILNS11_9SparseSelE0EEEEEENSI_INS5_IJSJ_SB_SB_EEENS5_IJSB_NSA_ILi0EEES18_EEEEENS5_IJNS4_10UnderscoreES1B_S1B_EEEEENS4_13SM90_TMA_LOADENS4_14ComposedLayoutINS4_7SwizzleILi1ELi4ELi3EEENS4_25smem_sparse_ptr_flag_bitsILi2ELi8EEENSI_INS5_IJNS5_IJSB_NSA_ILi8EEEEEENS5_IJSJ_NSA_ILi32EEEEEEEEENS5_IJNS5_IJS18_SG_EEESM_EEEEEEEvNS4_8identityES1E_NS1F_INS1G_ILi2ELi4ELi3EEENS4_18smem_ptr_flag_bitsILi8EEENSI_INS5_IJS1K_SG_EEENS5_IJSG_SB_EEEEEEEvS1T_EENS_8epilogue10collective6detail29Sm90TmaWarpSpecializedAdapterINS23_15DefaultEpilogueIiNS5_IJSB_llEEES27_NS22_6thread17LinearCombinationIiLi1EiiLNS28_9ScaleType4KindE0ELNS_15FloatRoundStyleE2EiEENS1_15EpilogueDefaultEEEEEvvEEEEvNT_6ParamsE --------------------------
	.section	.text._ZN7cutlass13device_kernelINS_4gemm6kernel13GemmUniversalIN4cute5tupleIJiiiiEEENS1_10collective13CollectiveMmaINS1_40MainloopSm90TmaGmmaWarpSpecializedSparseILi25ENS5_IJNS4_1CILi1EEESB_SB_EEENS1_35KernelTmaWarpSpecializedCooperativeEEENS5_IJNSA_ILi128EEENSA_ILi64EEESG_EEEaNS5_IJNS4_6LayoutINS5_IJiNS5_IJNSA_ILi2EEEiEEEiEEENS5_IJlNS5_IJSB_SJ_EEElEEEEENSI_INS5_IJNS5_IJSG_iEEESP_iEEENS5_IJNS5_IJSG_NSA_ILi4096EEEEEENS5_IJSB_lEEElEEEEEEEEaNS5_IJlSB_lEEENS4_8TiledMMAINS4_8MMA_AtomIJNS4_4SM904GMMA6SPARSE27GMMA_64x64x64_S32S8S8_SS_TNILNS11_9SparseSelE0EEEEEENSI_INS5_IJSJ_SB_SB_EEENS5_IJSB_NSA_ILi0EEES18_EEEEENS5_IJNS4_10UnderscoreES1B_S1B_EEEEENS4_13SM90_TMA_LOADENS4_14ComposedLayoutINS4_7SwizzleILi1ELi4ELi3EEENS4_25smem_sparse_ptr_flag_bitsILi2ELi8EEENSI_INS5_IJNS5_IJSB_NSA_ILi8EEEEEENS5_IJSJ_NSA_ILi32EEEEEEEEENS5_IJNS5_IJS18_SG_EEESM_EEEEEEEvNS4_8identityES1E_NS1F_INS1G_ILi2ELi4ELi3EEENS4_18smem_ptr_flag_bitsILi8EEENSI_INS5_IJS1K_SG_EEENS5_IJSG_SB_EEEEEEEvS1T_EENS_8epilogue10collective6detail29Sm90TmaWarpSpecializedAdapterINS23_15DefaultEpilogueIiNS5_IJSB_llEEES27_NS22_6thread17LinearCombinationIiLi1EiiLNS28_9ScaleType4KindE0ELNS_15FloatRoundStyleE2EiEENS1_15EpilogueDefaultEEEEEvvEEEEvNT_6ParamsE,"ax",@progbits
	.align	128
.text._ZN7cutlass13device_kernelINS_4gemm6kernel13GemmUniversalIN4cute5tupleIJiiiiEEENS1_10collective13CollectiveMmaINS1_40MainloopSm90TmaGmmaWarpSpecializedSparseILi25ENS5_IJNS4_1CILi1EEESB_SB_EEENS1_35KernelTmaWarpSpecializedCooperativeEEENS5_IJNSA_ILi128EEENSA_ILi64EEESG_EEEaNS5_IJNS4_6LayoutINS5_IJiNS5_IJNSA_ILi2EEEiEEEiEEENS5_IJlNS5_IJSB_SJ_EEElEEEEENSI_INS5_IJNS5_IJSG_iEEESP_iEEENS5_IJNS5_IJSG_NSA_ILi4096EEEEEENS5_IJSB_lEEElEEEEEEEEaNS5_IJlSB_lEEENS4_8TiledMMAINS4_8MMA_AtomIJNS4_4SM904GMMA6SPARSE27GMMA_64x64x64_S32S8S8_SS_TNILNS11_9SparseSelE0EEEEEENSI_INS5_IJSJ_SB_SB_EEENS5_IJSB_NSA_ILi0EEES18_EEEEENS5_IJNS4_10UnderscoreES1B_S1B_EEEEENS4_13SM90_TMA_LOADENS4_14ComposedLayoutINS4_7SwizzleILi1ELi4ELi3EEENS4_25smem_sparse_ptr_flag_bitsILi2ELi8EEENSI_INS5_IJNS5_IJSB_NSA_ILi8EEEEEENS5_IJSJ_NSA_ILi32EEEEEEEEENS5_IJNS5_IJS18_SG_EEESM_EEEEEEEvNS4_8identityES1E_NS1F_INS1G_ILi2ELi4ELi3EEENS4_18smem_ptr_flag_bitsILi8EEENSI_INS5_IJS1K_SG_EEENS5_IJSG_SB_EEEEEEEvS1T_EENS_8epilogue10collective6detail29Sm90TmaWarpSpecializedAdapterINS23_15DefaultEpilogueIiNS5_IJSB_llEEES27_NS22_6thread17LinearCombinationIiLi1EiiLNS28_9ScaleType4KindE0ELNS_15FloatRoundStyleE2EiEENS1_15EpilogueDefaultEEEEEvvEEEEvNT_6ParamsE:
        .type           _ZN7cutlass13device_kernelINS_4gemm6kernel13GemmUniversalIN4cute5tupleIJiiiiEEENS1_10collective13CollectiveMmaINS1_40MainloopSm90TmaGmmaWarpSpecializedSparseILi25ENS5_IJNS4_1CILi1EEESB_SB_EEENS1_35KernelTmaWarpSpecializedCooperativeEEENS5_IJNSA_ILi128EEENSA_ILi64EEESG_EEEaNS5_IJNS4_6LayoutINS5_IJiNS5_IJNSA_ILi2EEEiEEEiEEENS5_IJlNS5_IJSB_SJ_EEElEEEEENSI_INS5_IJNS5_IJSG_iEEESP_iEEENS5_IJNS5_IJSG_NSA_ILi4096EEEEEENS5_IJSB_lEEElEEEEEEEEaNS5_IJlSB_lEEENS4_8TiledMMAINS4_8MMA_AtomIJNS4_4SM904GMMA6SPARSE27GMMA_64x64x64_S32S8S8_SS_TNILNS11_9SparseSelE0EEEEEENSI_INS5_IJSJ_SB_SB_EEENS5_IJSB_NSA_ILi0EEES18_EEEEENS5_IJNS4_10UnderscoreES1B_S1B_EEEEENS4_13SM90_TMA_LOADENS4_14ComposedLayoutINS4_7SwizzleILi1ELi4ELi3EEENS4_25smem_sparse_ptr_flag_bitsILi2ELi8EEENSI_INS5_IJNS5_IJSB_NSA_ILi8EEEEEENS5_IJSJ_NSA_ILi32EEEEEEEEENS5_IJNS5_IJS18_SG_EEESM_EEEEEEEvNS4_8identityES1E_NS1F_INS1G_ILi2ELi4ELi3EEENS4_18smem_ptr_flag_bitsILi8EEENSI_INS5_IJS1K_SG_EEENS5_IJSG_SB_EEEEEEEvS1T_EENS_8epilogue10collective6detail29Sm90TmaWarpSpecializedAdapterINS23_15DefaultEpilogueIiNS5_IJSB_llEEES27_NS22_6thread17LinearCombinationIiLi1EiiLNS28_9ScaleType4KindE0ELNS_15FloatRoundStyleE2EiEENS1_15EpilogueDefaultEEEEEvvEEEEvNT_6ParamsE,@function
        .size           _ZN7cutlass13device_kernelINS_4gemm6kernel13GemmUniversalIN4cute5tupleIJiiiiEEENS1_10collective13CollectiveMmaINS1_40MainloopSm90TmaGmmaWarpSpecializedSparseILi25ENS5_IJNS4_1CILi1EEESB_SB_EEENS1_35KernelTmaWarpSpecializedCooperativeEEENS5_IJNSA_ILi128EEENSA_ILi64EEESG_EEEaNS5_IJNS4_6LayoutINS5_IJiNS5_IJNSA_ILi2EEEiEEEiEEENS5_IJlNS5_IJSB_SJ_EEElEEEEENSI_INS5_IJNS5_IJSG_iEEESP_iEEENS5_IJNS5_IJSG_NSA_ILi4096EEEEEENS5_IJSB_lEEElEEEEEEEEaNS5_IJlSB_lEEENS4_8TiledMMAINS4_8MMA_AtomIJNS4_4SM904GMMA6SPARSE27GMMA_64x64x64_S32S8S8_SS_TNILNS11_9SparseSelE0EEEEEENSI_INS5_IJSJ_SB_SB_EEENS5_IJSB_NSA_ILi0EEES18_EEEEENS5_IJNS4_10UnderscoreES1B_S1B_EEEEENS4_13SM90_TMA_LOADENS4_14ComposedLayoutINS4_7SwizzleILi1ELi4ELi3EEENS4_25smem_sparse_ptr_flag_bitsILi2ELi8EEENSI_INS5_IJNS5_IJSB_NSA_ILi8EEEEEENS5_IJSJ_NSA_ILi32EEEEEEEEENS5_IJNS5_IJS18_SG_EEESM_EEEEEEEvNS4_8identityES1E_NS1F_INS1G_ILi2ELi4ELi3EEENS4_18smem_ptr_flag_bitsILi8EEENSI_INS5_IJS1K_SG_EEENS5_IJSG_SB_EEEEEEEvS1T_EENS_8epilogue10collective6detail29Sm90TmaWarpSpecializedAdapterINS23_15DefaultEpilogueIiNS5_IJSB_llEEES27_NS22_6thread17LinearCombinationIiLi1EiiLNS28_9ScaleType4KindE0ELNS_15FloatRoundStyleE2EiEENS1_15EpilogueDefaultEEEEEvvEEEEvNT_6ParamsE,(.L_x_168 - _ZN7cutlass13device_kernelINS_4gemm6kernel13GemmUniversalIN4cute5tupleIJiiiiEEENS1_10collective13CollectiveMmaINS1_40MainloopSm90TmaGmmaWarpSpecializedSparseILi25ENS5_IJNS4_1CILi1EEESB_SB_EEENS1_35KernelTmaWarpSpecializedCooperativeEEENS5_IJNSA_ILi128EEENSA_ILi64EEESG_EEEaNS5_IJNS4_6LayoutINS5_IJiNS5_IJNSA_ILi2EEEiEEEiEEENS5_IJlNS5_IJSB_SJ_EEElEEEEENSI_INS5_IJNS5_IJSG_iEEESP_iEEENS5_IJNS5_IJSG_NSA_ILi4096EEEEEENS5_IJSB_lEEElEEEEEEEEaNS5_IJlSB_lEEENS4_8TiledMMAINS4_8MMA_AtomIJNS4_4SM904GMMA6SPARSE27GMMA_64x64x64_S32S8S8_SS_TNILNS11_9SparseSelE0EEEEEENSI_INS5_IJSJ_SB_SB_EEENS5_IJSB_NSA_ILi0EEES18_EEEEENS5_IJNS4_10UnderscoreES1B_S1B_EEEEENS4_13SM90_TMA_LOADENS4_14ComposedLayoutINS4_7SwizzleILi1ELi4ELi3EEENS4_25smem_sparse_ptr_flag_bitsILi2ELi8EEENSI_INS5_IJNS5_IJSB_NSA_ILi8EEEEEENS5_IJSJ_NSA_ILi32EEEEEEEEENS5_IJNS5_IJS18_SG_EEESM_EEEEEEEvNS4_8identityES1E_NS1F_INS1G_ILi2ELi4ELi3EEENS4_18smem_ptr_flag_bitsILi8EEENSI_INS5_IJS1K_SG_EEENS5_IJSG_SB_EEEEEEEvS1T_EENS_8epilogue10collective6detail29Sm90TmaWarpSpecializedAdapterINS23_15DefaultEpilogueIiNS5_IJSB_llEEES27_NS22_6thread17LinearCombinationIiLi1EiiLNS28_9ScaleType4KindE0ELNS_15FloatRoundStyleE2EiEENS1_15EpilogueDefaultEEEEEvvEEEEvNT_6ParamsE)
        .other          _ZN7cutlass13device_kernelINS_4gemm6kernel13GemmUniversalIN4cute5tupleIJiiiiEEENS1_10collective13CollectiveMmaINS1_40MainloopSm90TmaGmmaWarpSpecializedSparseILi25ENS5_IJNS4_1CILi1EEESB_SB_EEENS1_35KernelTmaWarpSpecializedCooperativeEEENS5_IJNSA_ILi128EEENSA_ILi64EEESG_EEEaNS5_IJNS4_6LayoutINS5_IJiNS5_IJNSA_ILi2EEEiEEEiEEENS5_IJlNS5_IJSB_SJ_EEElEEEEENSI_INS5_IJNS5_IJSG_iEEESP_iEEENS5_IJNS5_IJSG_NSA_ILi4096EEEEEENS5_IJSB_lEEElEEEEEEEEaNS5_IJlSB_lEEENS4_8TiledMMAINS4_8MMA_AtomIJNS4_4SM904GMMA6SPARSE27GMMA_64x64x64_S32S8S8_SS_TNILNS11_9SparseSelE0EEEEEENSI_INS5_IJSJ_SB_SB_EEENS5_IJSB_NSA_ILi0EEES18_EEEEENS5_IJNS4_10UnderscoreES1B_S1B_EEEEENS4_13SM90_TMA_LOADENS4_14ComposedLayoutINS4_7SwizzleILi1ELi4ELi3EEENS4_25smem_sparse_ptr_flag_bitsILi2ELi8EEENSI_INS5_IJNS5_IJSB_NSA_ILi8EEEEEENS5_IJSJ_NSA_ILi32EEEEEEEEENS5_IJNS5_IJS18_SG_EEESM_EEEEEEEvNS4_8identityES1E_NS1F_INS1G_ILi2ELi4ELi3EEENS4_18smem_ptr_flag_bitsILi8EEENSI_INS5_IJS1K_SG_EEENS5_IJSG_SB_EEEEEEEvS1T_EENS_8epilogue10collective6detail29Sm90TmaWarpSpecializedAdapterINS23_15DefaultEpilogueIiNS5_IJSB_llEEES27_NS22_6thread17LinearCombinationIiLi1EiiLNS28_9ScaleType4KindE0ELNS_15FloatRoundStyleE2EiEENS1_15EpilogueDefaultEEEEEvvEEEEvNT_6ParamsE,@"STO_CUDA_ENTRY STV_DEFAULT"
_ZN7cutlass13device_kernelINS_4gemm6kernel13GemmUniversalIN4cute5tupleIJiiiiEEENS1_10collective13CollectiveMmaINS1_40MainloopSm90TmaGmmaWarpSpecializedSparseILi25ENS5_IJNS4_1CILi1EEESB_SB_EEENS1_35KernelTmaWarpSpecializedCooperativeEEENS5_IJNSA_ILi128EEENSA_ILi64EEESG_EEEaNS5_IJNS4_6LayoutINS5_IJiNS5_IJNSA_ILi2EEEiEEEiEEENS5_IJlNS5_IJSB_SJ_EEElEEEEENSI_INS5_IJNS5_IJSG_iEEESP_iEEENS5_IJNS5_IJSG_NSA_ILi4096EEEEEENS5_IJSB_lEEElEEEEEEEEaNS5_IJlSB_lEEENS4_8TiledMMAINS4_8MMA_AtomIJNS4_4SM904GMMA6SPARSE27GMMA_64x64x64_S32S8S8_SS_TNILNS11_9SparseSelE0EEEEEENSI_INS5_IJSJ_SB_SB_EEENS5_IJSB_NSA_ILi0EEES18_EEEEENS5_IJNS4_10UnderscoreES1B_S1B_EEEEENS4_13SM90_TMA_LOADENS4_14ComposedLayoutINS4_7SwizzleILi1ELi4ELi3EEENS4_25smem_sparse_ptr_flag_bitsILi2ELi8EEENSI_INS5_IJNS5_IJSB_NSA_ILi8EEEEEENS5_IJSJ_NSA_ILi32EEEEEEEEENS5_IJNS5_IJS18_SG_EEESM_EEEEEEEvNS4_8identityES1E_NS1F_INS1G_ILi2ELi4ELi3EEENS4_18smem_ptr_flag_bitsILi8EEENSI_INS5_IJS1K_SG_EEENS5_IJSG_SB_EEEEEEEvS1T_EENS_8epilogue10collective6detail29Sm90TmaWarpSpecializedAdapterINS23_15DefaultEpilogueIiNS5_IJSB_llEEES27_NS22_6thread17LinearCombinationIiLi1EiiLNS28_9ScaleType4KindE0ELNS_15FloatRoundStyleE2EiEENS1_15EpilogueDefaultEEEEEvvEEEEvNT_6ParamsE:
[----:B------:R-:W-:Y:S01]  /*0000*/  LDC R1, c[0x0][0x28] ;  /* 0x00000a00ff017b82 */ /* 0x000fe20000000800 */
[----:B------:R-:W0:Y:S01]  /*0010*/  S2R R2, SR_TID.X ;  /* 0x0000000000027919 */ /* 0x000e220000002100 */
[----:B------:R-:W-:Y:S01]  /*0020*/  ELECT P0, URZ, PT ;  /* 0x00000000003f782f */ /* 0x000fe20003800000 */
[----:B------:R-:W-:Y:S01]  /*0030*/  BSSY B0, `(.L_x_0) ;  /* 0x0000012000007945 */ /* 0x000fe20003800000 */
[--C-:B0-----:R-:W-:Y:S02]  /*0040*/  SHF.R.U32.HI R0, RZ, 0x5, R2.reuse ;  /* 0x00000005ff007819 */ /* 0x101fe40000011602 */
[----:B------:R-:W-:-:S03]  /*0050*/  SHF.R.U32.HI R16, RZ, 0x7, R2 ;  /* 0x00000007ff107819 */ /* 0x000fc60000011602 */
[----:B------:R-:W0:Y:S04]  /*0060*/  SHFL.IDX PT, R6, R0, RZ, 0x1f ;  /* 0x00001fff00067589 */ /* 0x000e2800000e0000 */
[----:B------:R1:W2:Y:S01]  /*0070*/  SHFL.IDX PT, R12, R16, RZ, 0x1f ;  /* 0x00001fff100c7589 */ /* 0x0002a200000e0000 */
[----:B0-----:R-:W-:-:S13]  /*0080*/  ISETP.NE.OR P0, PT, R6, RZ, !P0 ;  /* 0x000000ff0600720c */ /* 0x001fda0004705670 */
[----:B-12---:R-:W-:Y:S05]  /*0090*/  @P0 BRA `(.L_x_1) ;  /* 0x00000000002c0947 */ /* 0x006fea0003800000 */
[----:B------:R-:W-:Y:S02]  /*00a0*/  ULDC.64 UR4, c[0x0][0x198] ;  /* 0x0000660000047ab9 */ /* 0x000fe40000000a00 */
[----:B------:R-:W-:Y:S02]  /*00b0*/  UIADD3 UR6, UP0, UR4, 0xf0, URZ ;  /* 0x000000f004067890 */ /* 0x000fe4000ff1e03f */
[----:B------:R-:W-:Y:S02]  /*00c0*/  UIADD3 UR8, UP1, UR4, 0x1f0, URZ ;  /* 0x000001f004087890 */ /* 0x000fe4000ff3e03f */
[----:B------:R-:W-:Y:S02]  /*00d0*/  UIADD3 UR4, UP2, UR4, 0x2f0, URZ ;  /* 0x000002f004047890 */ /* 0x000fe4000ff5e03f */
[----:B------:R-:W-:Y:S02]  /*00e0*/  UIADD3.X UR7, URZ, UR5, URZ, UP0, !UPT ;  /* 0x000000053f077290 */ /* 0x000fe400087fe43f */
[----:B------:R-:W-:-:S02]  /*00f0*/  UIADD3.X UR9, URZ, UR5, URZ, UP1, !UPT ;  /* 0x000000053f097290 */ /* 0x000fc40008ffe43f */
[----:B------:R-:W-:-:S05]  /*0100*/  UIADD3.X UR5, URZ, UR5, URZ, UP2, !UPT ;  /* 0x000000053f057290 */ /* 0x000fca00097fe43f */
[----:B------:R0:W-:Y:S02]  /*0110*/  UTMACCTL.PF [UR6] ;  /* 0x00000000060079b9 */ /* 0x0001e40008040000 */
[----:B------:R0:W-:Y:S02]  /*0120*/  UTMACCTL.PF [UR8] ;  /* 0x00000000080079b9 */ /* 0x0001e40008040000 */
[----:B------:R0:W-:Y:S02]  /*0130*/  UTMACCTL.PF [UR4] ;  /* 0x00000000040079b9 */ /* 0x0001e40008040000 */
[----:B0-----:R-:W-:Y:S01]  /*0140*/  NOP ;  /* 0x0000000000007918 */ /* 0x001fe20000000000 */
.L_x_1:
[----:B------:R-:W-:Y:S05]  /*0150*/  BSYNC B0 ;  /* 0x0000000000007941 */ /* 0x000fea0003800000 */
.L_x_0:
[----:B------:R-:W0:Y:S02]  /*0160*/  SHFL.IDX PT, R3, R0, RZ, 0x1f ;  /* 0x00001fff00037589 */ /* 0x000e2400000e0000 */
[----:B0-----:R-:W-:-:S13]  /*0170*/  ISETP.NE.AND P0, PT, R3, RZ, PT ;  /* 0x000000ff0300720c */ /* 0x001fda0003f05270 */
[----:B------:R-:W-:Y:S05]  /*0180*/  @P0 BRA `(.L_x_2) ;  /* 0x00000004000c0947 */ /* 0x000fea0003800000 */
[----:B------:R-:W-:Y:S01]  /*0190*/  ELECT P0, URZ, PT ;  /* 0x00000000003f782f */ /* 0x000fe20003800000 */
[----:B------:R-:W-:-:S12]  /*01a0*/  BSSY B0, `(.L_x_2) ;  /* 0x0000041000007945 */ /* 0x000fd80003800000 */
[----:B------:R-:W-:Y:S05]  /*01b0*/  @!P0 BRA `(.L_x_3) ;  /* 0x0000000000fc8947 */ /* 0x000fea0003800000 */
[----:B------:R-:W0:Y:S01]  /*01c0*/  S2UR UR8, SR_CgaCtaId ;  /* 0x00000000000879c3 */ /* 0x000e220000008800 */
[----:B------:R-:W-:Y:S01]  /*01d0*/  UMOV UR4, 0x400 ;  /* 0x0000040000047882 */ /* 0x000fe20000000000 */
[----:B------:R-:W-:Y:S01]  /*01e0*/  UMOV UR5, 0x1 ;  /* 0x0000000100057882 */ /* 0x000fe20000000000 */
[----:B------:R-:W-:Y:S02]  /*01f0*/  UMOV UR6, 0x100 ;  /* 0x0000010000067882 */ /* 0x000fe40000000000 */
[----:B------:R-:W-:-:S04]  /*0200*/  UIADD3 UR6, -UR6, 0x100000, URZ ;  /* 0x0010000006067890 */ /* 0x000fc8000fffe13f */
[----:B------:R-:W-:Y:S02]  /*0210*/  USHF.L.U32 UR7, UR6, 0xb, URZ ;  /* 0x0000000b06077899 */ /* 0x000fe4000800063f */
[----:B------:R-:W-:Y:S02]  /*0220*/  USHF.L.U32 UR6, UR6, 0x1, URZ ;  /* 0x0000000106067899 */ /* 0x000fe4000800063f */
[----:B0-----:R-:W-:Y:S02]  /*0230*/  ULEA UR8, UR8, UR4, 0x18 ;  /* 0x0000000408087291 */ /* 0x001fe4000f8ec03f */
[----:B------:R-:W-:-:S04]  /*0240*/  UIADD3 UR4, -UR5, 0x100000, URZ ;  /* 0x0010000005047890 */ /* 0x000fc8000fffe13f */
[----:B------:R-:W-:Y:S02]  /*0250*/  USHF.L.U32 UR5, UR4, 0xb, URZ ;  /* 0x0000000b04057899 */ /* 0x000fe4000800063f */
[----:B------:R-:W-:Y:S01]  /*0260*/  USHF.L.U32 UR4, UR4, 0x1, URZ ;  /* 0x0000000104047899 */ /* 0x000fe2000800063f */
[----:B------:R-:W0:Y:S11]  /*0270*/  FENCE.VIEW.ASYNC.S ;  /* 0x00000000000073c6 */ /* 0x000e360000000000 */
[----:B0-----:R0:W1:Y:S01]  /*0280*/  SYNCS.EXCH.64 URZ, [UR8], UR4 ;  /* 0x00000004083f75b2 */ /* 0x0010620008000100 */
[----:B------:R0:W2:Y:S01]  /*0290*/  SYNCS.EXCH.64 URZ, [UR8+0xc8], UR6 ;  /* 0x0000c806083f75b2 */ /* 0x0000a20008000100 */
[----:B------:R0:W3:Y:S01]  /*02a0*/  SYNCS.EXCH.64 URZ, [UR8+0x8], UR4 ;  /* 0x00000804083f75b2 */ /* 0x0000e20008000100 */
[----:B------:R0:W4:Y:S01]  /*02b0*/  SYNCS.EXCH.64 URZ, [UR8+0xd0], UR6 ;  /* 0x0000d006083f75b2 */ /* 0x0001220008000100 */
[----:B------:R0:W0:Y:S01]  /*02c0*/  SYNCS.EXCH.64 URZ, [UR8+0x10], UR4 ;  /* 0x00001004083f75b2 */ /* 0x0000220008000100 */
        /* <DEDUP_REMOVED lines=45> */
[----:B-1234-:R-:W-:Y:S01]  /*05a0*/  NOP ;  /* 0x0000000000007918 */ /* 0x01efe20000000000 */
.L_x_3:
[----:B0-----:R-:W-:Y:S05]  /*05b0*/  BSYNC B0 ;  /* 0x0000000000007941 */ /* 0x001fea0003800000 */
.L_x_2:
[----:B------:R-:W0:Y:S01]  /*05c0*/  SHFL.IDX PT, R0, R0, RZ, 0x1f ;  /* 0x00001fff00007589 */ /* 0x000e2200000e0000 */
[----:B------:R-:W-:Y:S01]  /*05d0*/  ELECT P0, URZ, PT ;  /* 0x00000000003f782f */ /* 0x000fe20003800000 */
[----:B------:R-:W1:Y:S01]  /*05e0*/  LDC R3, c[0x0][0x75c] ;  /* 0x0001d700ff037b82 */ /* 0x000e620000000800 */
[----:B------:R-:W-:Y:S01]  /*05f0*/  UMOV UR4, 0x20 ;  /* 0x0000002000047882 */ /* 0x000fe20000000000 */
[----:B------:R-:W2:Y:S01]  /*0600*/  S2R R7, SR_CTAID.Y ;  /* 0x0000000000077919 */ /* 0x000ea20000002600 */
[----:B------:R-:W-:Y:S01]  /*0610*/  NOP ;  /* 0x0000000000007918 */ /* 0x000fe20000000000 */
[----:B------:R-:W-:Y:S01]  /*0620*/  NOP ;  /* 0x0000000000007918 */ /* 0x000fe20000000000 */
[----:B------:R-:W-:Y:S01]  /*0630*/  ISETP.NE.AND P2, PT, R12, RZ, PT ;  /* 0x000000ff0c00720c */ /* 0x000fe20003f45270 */
[----:B------:R-:W3:Y:S01]  /*0640*/  S2R R8, SR_CTAID.X ;  /* 0x0000000000087919 */ /* 0x000ee20000002500 */
[----:B0-----:R-:W-:Y:S02]  /*0650*/  ISETP.NE.OR P0, PT, R0, RZ, !P0 ;  /* 0x000000ff0000720c */ /* 0x001fe40004705670 */
[----:B-1----:R-:W-:-:S02]  /*0660*/  ISETP.NE.AND P4, PT, R3, 0x1, PT ;  /* 0x000000010300780c */ /* 0x002fc40003f85270 */
[----:B------:R-:W-:-:S04]  /*0670*/  SHF.R.S32.HI R3, RZ, 0x1f, R6 ;  /* 0x0000001fff037819 */ /* 0x000fc80000011406 */
[----:B------:R-:W-:-:S04]  /*0680*/  LEA.HI R3, R3, R6, RZ, 0x2 ;  /* 0x0000000603037211 */ /* 0x000fc800078f10ff */
[----:B------:R-:W-:Y:S01]  /*0690*/  LOP3.LUT R3, R3, 0xfffffffc, RZ, 0xc0, !PT ;  /* 0xfffffffc03037812 */ /* 0x000fe200078ec0ff */
[----:B------:R-:W-:Y:S01]  /*06a0*/  VOTEU.ALL UP0, P0 ;  /* 0x00000000003f7886 */ /* 0x000fe20000000000 */
[----:B------:R-:W-:Y:S01]  /*06b0*/  VOTEU.ALL UP1, P0 ;  /* 0x00000000003f7886 */ /* 0x000fe20000020000 */
[----:B------:R-:W3:Y:S01]  /*06c0*/  @P4 LDC R9, c[0x0][0x10] ;  /* 0x00000400ff094b82 */ /* 0x000ee20000000800 */
[----:B--2---:R-:W-:Y:S02]  /*06d0*/  @P4 IMAD.MOV.U32 R4, RZ, RZ, R7 ;  /* 0x000000ffff044224 */ /* 0x004fe400078e0007 */
[----:B------:R-:W-:Y:S01]  /*06e0*/  @!UP0 UMOV UR6, 0x400 ;  /* 0x0000040000068882 */ /* 0x000fe20000000000 */
[----:B------:R-:W-:-:S04]  /*06f0*/  @!UP0 UIADD3 UR4, -UR4, 0x100000, URZ ;  /* 0x0010000004048890 */ /* 0x000fc8000fffe13f */
[----:B------:R-:W-:Y:S02]  /*0700*/  @!UP0 USHF.L.U32 UR5, UR4, 0xb, URZ ;  /* 0x0000000b04058899 */ /* 0x000fe4000800063f */
[----:B------:R-:W-:Y:S01]  /*0710*/  @!UP0 USHF.L.U32 UR4, UR4, 0x1, URZ ;  /* 0x0000000104048899 */ /* 0x000fe2000800063f */
[----:B------:R-:W-:Y:S02]  /*0720*/  IMAD.IADD R6, R6, 0x1, -R3 ;  /* 0x0000000106067824 */ /* 0x000fe400078e0a03 */
[----:B------:R-:W-:Y:S01]  /*0730*/  @P4 IMAD.MOV.U32 R5, RZ, RZ, RZ ;  /* 0x000000ffff054224 */ /* 0x000fe200078e00ff */
[----:B------:R-:W0:Y:S01]  /*0740*/  @!UP0 S2UR UR7, SR_CgaCtaId ;  /* 0x00000000000789c3 */ /* 0x000e220000008800 */
[----:B------:R-:W-:Y:S01]  /*0750*/  @P4 IMAD.MOV.U32 R3, RZ, RZ, RZ ;  /* 0x000000ffff034224 */ /* 0x000fe200078e00ff */
[----:B------:R-:W-:-:S06]  /*0760*/  ISETP.NE.AND P1, PT, R6, 0x3, PT ;  /* 0x000000030600780c */ /* 0x000fcc0003f25270 */
[----:B------:R-:W1:Y:S01]  /*0770*/  @!P4 LDC R10, c[0x0][0xc] ;  /* 0x00000300ff0acb82 */ /* 0x000e620000000800 */
[----:B---3--:R-:W-:-:S04]  /*0780*/  @P4 IMAD.WIDE.U32 R4, R8, R9, R4 ;  /* 0x0000000908044225 */ /* 0x008fc800078e0004 */
[----:B------:R-:W-:Y:S02]  /*0790*/  IMAD.MOV.U32 R9, RZ, RZ, RZ ;  /* 0x000000ffff097224 */ /* 0x000fe400078e00ff */
[----:B------:R-:W-:Y:S01]  /*07a0*/  @P4 IMAD.IADD R5, R5, 0x1, R3 ;  /* 0x0000000105054824 */ /* 0x000fe200078e0203 */
[----:B------:R-:W-:Y:S01]  /*07b0*/  LOP3.LUT R3, R2, 0x7f, RZ, 0xc0, !PT ;  /* 0x0000007f02037812 */ /* 0x000fe200078ec0ff */
[----:B0-----:R-:W-:Y:S01]  /*07c0*/  @!UP0 ULEA UR8, UR7, UR6, 0x18 ;  /* 0x0000000607088291 */ /* 0x001fe2000f8ec03f */
[----:B------:R-:W-:Y:S02]  /*07d0*/  VOTEU.ALL UP0, P0 ;  /* 0x00000000003f7886 */ /* 0x000fe40000000000 */
[----:B------:R-:W-:Y:S01]  /*07e0*/  ULDC UR6, c[0x0][0xc] ;  /* 0x0000030000067ab9 */ /* 0x000fe20000000800 */
[----:B------:R-:W-:Y:S01]  /*07f0*/  ULDC UR7, c[0x0][0x10] ;  /* 0x0000040000077ab9 */ /* 0x000fe20000000800 */
[----:B------:R-:W-:Y:S01]  /*0800*/  ISETP.EQ.OR P0, PT, R6, RZ, !P1 ;  /* 0x000000ff0600720c */ /* 0x000fe20004f02670 */
[----:B-1----:R-:W-:-:S03]  /*0810*/  @!P4 IMAD.WIDE.U32 R10, R10, R7, R8 ;  /* 0x000000070a0ac225 */ /* 0x002fc600078e0008 */
[C---:B------:R-:W-:Y:S01]  /*0820*/  ISETP.EQ.AND P0, PT, R12.reuse, RZ, P0 ;  /* 0x000000ff0c00720c */ /* 0x040fe20000702270 */
[----:B------:R-:W0:Y:S02]  /*0830*/  FENCE.VIEW.ASYNC.S ;  /* 0x00000000000073c6 */ /* 0x000e240000000000 */
[----:B0-----:R-:W0:Y:S01]  /*0840*/  @!UP0 SYNCS.EXCH.64 URZ, [UR8+0x1a0], UR4 ;  /* 0x0001a004083f85b2 */ /* 0x001e220008000100 */
[----:B------:R-:W-:Y:S01]  /*0850*/  VIADD R12, R12, 0xffffffff ;  /* 0xffffffff0c0c7836 */ /* 0x000fe20000000000 */
[----:B------:R-:W-:Y:S01]  /*0860*/  SEL R0, RZ, 0x1, !P0 ;  /* 0x00000001ff007807 */ /* 0x000fe20004000000 */
[----:B------:R-:W-:Y:S02]  /*0870*/  @!P4 IMAD.MOV.U32 R4, RZ, RZ, R10 ;  /* 0x000000ffff04c224 */ /* 0x000fe400078e000a */
[----:B------:R-:W-:Y:S01]  /*0880*/  @!P4 IMAD.MOV.U32 R5, RZ, RZ, R11 ;  /* 0x000000ffff05c224 */ /* 0x000fe200078e000b */
[----:B------:R-:W-:-:S04]  /*0890*/  ISETP.GE.U32.AND P1, PT, R12, 0x2, PT ;  /* 0x000000020c00780c */ /* 0x000fc80003f26070 */
[----:B------:R-:W-:Y:S01]  /*08a0*/  SEL R0, R0, 0x2, P1 ;  /* 0x0000000200007807 */ /* 0x000fe20000800000 */
[----:B------:R1:W0:Y:S01]  /*08b0*/  @!UP1 SYNCS.EXCH.64 URZ, [UR8+0x1a8], UR4 ;  /* 0x0001a804083f95b2 */ /* 0x0002220008000100 */
[----:B------:R-:W-:Y:S01]  /*08c0*/  NOP ;  /* 0x0000000000007918 */ /* 0x000fe20000000000 */
[----:B-1----:R-:W-:-:S03]  /*08d0*/  UIMAD.WIDE.U32 UR4, UR6, UR7, URZ ;  /* 0x00000007060472a5 */ /* 0x002fc6000f8e003f */
[----:B------:R-:W-:Y:S02]  /*08e0*/  ULDC UR6, c[0x0][0x14] ;  /* 0x0000050000067ab9 */ /* 0x000fe40000000800 */
[----:B------:R-:W-:Y:S02]  /*08f0*/  UIMAD.WIDE.U32 UR30, UR4, UR6, URZ ;  /* 0x00000006041e72a5 */ /* 0x000fe4000f8e003f */
[----:B------:R-:W-:-:S04]  /*0900*/  UIMAD UR4, UR5, UR6, URZ ;  /* 0x00000006050472a4 */ /* 0x000fc8000f8e023f */
[----:B------:R-:W-:Y:S01]  /*0910*/  UIADD3 UR4, UR31, UR4, URZ ;  /* 0x000000041f047290 */ /* 0x000fe2000fffe03f */
[----:B0-----:R-:W-:Y:S06]  /*0920*/  BAR.SYNC.DEFER_BLOCKING 0x0 ;  /* 0x0000000000007b1d */ /* 0x001fec0000010000 */
[----:B------:R-:W-:Y:S05]  /*0930*/  @!P2 BRA `(.L_x_4) ;  /* 0x0000003c00a8a947 */ /* 0x000fea0003800000 */
[----:B------:R-:W-:-:S13]  /*0940*/  ISETP.GT.U32.AND P0, PT, R12, 0x1, PT ;  /* 0x000000010c00780c */ /* 0x000fda0003f04070 */
[----:B------:R-:W-:Y:S05]  /*0950*/  @P0 EXIT ;  /* 0x000000000000094d */ /* 0x000fea0003800000 */
[----:B------:R-:W-:Y:S01]  /*0960*/  ULDC.64 UR6, c[0x0][0x750] ;  /* 0x0001d40000067ab9 */ /* 0x000fe20000000a00 */
[----:B------:R-:W-:Y:S01]  /*0970*/  PRMT R10, RZ, 0x7610, R10 ;  /* 0x00007610ff0a7816 */ /* 0x000fe2000000000a */
[----:B------:R-:W-:Y:S01]  /*0980*/  IMAD.MOV.U32 R17, RZ, RZ, -0x1 ;  /* 0xffffffffff117424 */ /* 0x000fe200078e00ff */
[----:B------:R-:W-:Y:S01]  /*0990*/  ISETP.GE.U32.AND P0, PT, R4, UR6, PT ;  /* 0x0000000604007c0c */ /* 0x000fe2000bf06070 */
[----:B------:R-:W-:Y:S02]  /*09a0*/  IMAD.MOV.U32 R58, RZ, RZ, -0x1 ;  /* 0xffffffffff3a7424 */ /* 0x000fe400078e00ff */
[----:B------:R-:W-:Y:S01]  /*09b0*/  IMAD.MOV.U32 R21, RZ, RZ, -0x1 ;  /* 0xffffffffff157424 */ /* 0x000fe200078e00ff */
[----:B------:R-:W-:-:S13]  /*09c0*/  ISETP.GE.U32.AND.EX P0, PT, R5, UR7, PT, P0 ;  /* 0x0000000705007c0c */ /* 0x000fda000bf06100 */
[----:B------:R-:W-:Y:S05]  /*09d0*/  @P0 BRA `(.L_x_5) ;  /* 0x0000000400580947 */ /* 0x000fea0003800000 */
[----:B------:R-:W0:Y:S01]  /*09e0*/  LDC.64 R18, c[0x0][0x728] ;  /* 0x0001ca00ff127b82 */ /* 0x000e220000000a00 */
[----:B------:R-:W-:Y:S02]  /*09f0*/  IMAD.MOV.U32 R10, RZ, RZ, R4 ;  /* 0x000000ffff0a7224 */ /* 0x000fe400078e0004 */
[----:B------:R-:W-:-:S05]  /*0a00*/  IMAD.MOV.U32 R11, RZ, RZ, R5 ;  /* 0x000000ffff0b7224 */ /* 0x000fca00078e0005 */
[----:B------:R-:W1:Y:S08]  /*0a10*/  LDC R6, c[0x0][0x730] ;  /* 0x0001cc00ff067b82 */ /* 0x000e700000000800 */
[----:B------:R-:W2:Y:S01]  /*0a20*/  LDC.64 R20, c[0x0][0x720] ;  /* 0x0001c800ff147b82 */ /* 0x000ea20000000a00 */
[----:B0-----:R-:W-:-:S04]  /*0a30*/  ISETP.NE.U32.AND P0, PT, R18, RZ, PT ;  /* 0x000000ff1200720c */ /* 0x001fc80003f05070 */
[----:B------:R-:W-:-:S13]  /*0a40*/  ISETP.NE.AND.EX P0, PT, R19, RZ, PT, P0 ;  /* 0x000000ff1300720c */ /* 0x000fda0003f05300 */
[----:B-12---:R-:W-:Y:S05]  /*0a50*/  @!P0 BRA `(.L_x_6) ;  /* 0x0000000000288947 */ /* 0x006fea0003800000 */
[----:B------:R-:W0:Y:S02]  /*0a60*/  LDC R15, c[0x0][0x734] ;  /* 0x0001cd00ff0f7b82 */ /* 0x000e240000000800 */
[----:B0-----:R-:W-:-:S05]  /*0a70*/  IADD3 R15, P0, R4, R15, RZ ;  /* 0x0000000f040f7210 */ /* 0x001fca0007f1e0ff */
[----:B------:R-:W-:-:S04]  /*0a80*/  IMAD.X R17, RZ, RZ, R5, P0 ;  /* 0x000000ffff117224 */ /* 0x000fc800000e0605 */
[----:B------:R-:W-:-:S04]  /*0a90*/  IMAD.WIDE.U32 R10, R17, R18, RZ ;  /* 0x00000012110a7225 */ /* 0x000fc800078e00ff */
[----:B------:R-:W-:-:S04]  /*0aa0*/  IMAD.WIDE.U32 R12, P0, R15, R19, R10 ;  /* 0x000000130f0c7225 */ /* 0x000fc8000780000a */
[----:B------:R-:W-:-:S04]  /*0ab0*/  IMAD.WIDE.U32 R10, R15, R18, RZ ;  /* 0x000000120f0a7225 */ /* 0x000fc800078e00ff */
[----:B------:R-:W-:Y:S01]  /*0ac0*/  IMAD.X R15, RZ, RZ, RZ, P0 ;  /* 0x000000ffff0f7224 */ /* 0x000fe200000e06ff */
[----:B------:R-:W-:Y:S01]  /*0ad0*/  IADD3 RZ, P0, R11, R12, RZ ;  /* 0x0000000c0bff7210 */ /* 0x000fe20007f1e0ff */
[----:B------:R-:W-:-:S04]  /*0ae0*/  IMAD.MOV.U32 R14, RZ, RZ, R13 ;  /* 0x000000ffff0e7224 */ /* 0x000fc800078e000d */
[----:B------:R-:W-:-:S08]  /*0af0*/  IMAD.WIDE.U32.X R10, R17, R19, R14, P0 ;  /* 0x00000013110a7225 */ /* 0x000fd000000e040e */
.L_x_6:
[-CC-:B------:R-:W-:Y:S01]  /*0b00*/  SHF.R.U64 R27, R10, R6.reuse, R11.reuse ;  /* 0x000000060a1b7219 */ /* 0x180fe2000000120b */
[----:B------:R-:W0:Y:S01]  /*0b10*/  LDC R14, c[0x0][0x718] ;  /* 0x0001c600ff0e7b82 */ /* 0x000e220000000800 */
[----:B------:R-:W-:Y:S01]  /*0b20*/  SHF.R.U32.HI R9, RZ, R6, R11 ;  /* 0x00000006ff097219 */ /* 0x000fe2000001160b */
[----:B------:R-:W-:Y:S01]  /*0b30*/  ULDC UR5, c[0x0][0x150] ;  /* 0x0000540000057ab9 */ /* 0x000fe20000000800 */
[----:B------:R-:W-:Y:S02]  /*0b40*/  IADD3 R13, P0, RZ, -R27, RZ ;  /* 0x8000001bff0d7210 */ /* 0x000fe40007f1e0ff */
[----:B------:R-:W-:-:S03]  /*0b50*/  I2FP.F32.U32 R6, R8 ;  /* 0x0000000800067245 */ /* 0x000fc60000201000 */
[----:B------:R-:W1:Y:S01]  /*0b60*/  LDC.64 R28, c[0x0][0x740] ;  /* 0x0001d000ff1c7b82 */ /* 0x000e620000000a00 */
[----:B------:R-:W-:Y:S02]  /*0b70*/  IMAD.X R15, RZ, RZ, ~R9, P0 ;  /* 0x000000ffff0f7224 */ /* 0x000fe400000e0e09 */
[----:B------:R-:W-:Y:S01]  /*0b80*/  FMUL R6, R6, UR5 ;  /* 0x0000000506067c20 */ /* 0x000fe20008400000 */
[----:B------:R-:W-:Y:S01]  /*0b90*/  IMAD.WIDE.U32 R10, R13, R20, R4 ;  /* 0x000000140d0a7225 */ /* 0x000fe200078e0004 */
[----:B------:R-:W-:-:S03]  /*0ba0*/  ULDC UR5, c[0x0][0x154] ;  /* 0x0000550000057ab9 */ /* 0x000fc60000000800 */
[----:B------:R-:W-:Y:S01]  /*0bb0*/  IMAD R12, R15, R20, RZ ;  /* 0x000000140f0c7224 */ /* 0x000fe200078e02ff */
[----:B------:R-:W2:Y:S01]  /*0bc0*/  LDC R9, c[0x0][0x144] ;  /* 0x00005100ff097b82 */ /* 0x000ea20000000800 */
[----:B------:R-:W3:Y:S02]  /*0bd0*/  F2I.U32.TRUNC.NTZ R6, R6 ;  /* 0x0000000600067305 */ /* 0x000ee4000020f000 */
[----:B------:R-:W-:-:S04]  /*0be0*/  IMAD R13, R13, R21, R12 ;  /* 0x000000150d0d7224 */ /* 0x000fc800078e020c */
[----:B------:R-:W-:Y:S01]  /*0bf0*/  IMAD.IADD R11, R11, 0x1, R13 ;  /* 0x000000010b0b7824 */ /* 0x000fe200078e020d */
[----:B------:R-:W4:Y:S01]  /*0c00*/  LDC R22, c[0x0][0x708] ;  /* 0x0001c200ff167b82 */ /* 0x000f220000000800 */
[----:B------:R-:W-:-:S03]  /*0c10*/  IMAD.MOV.U32 R13, RZ, RZ, -0x1 ;  /* 0xffffffffff0d7424 */ /* 0x000fc600078e00ff */
[-CC-:B0-----:R-:W-:Y:S02]  /*0c20*/  SHF.R.U64 R20, R10, R14.reuse, R11.reuse ;  /* 0x0000000e0a147219 */ /* 0x181fe4000000120b */
[----:B------:R-:W-:Y:S02]  /*0c30*/  I2FP.F32.U32 R10, R7 ;  /* 0x00000007000a7245 */ /* 0x000fe40000201000 */
[----:B------:R-:W0:Y:S01]  /*0c40*/  LDC R26, c[0x0][0x758] ;  /* 0x0001d600ff1a7b82 */ /* 0x000e220000000800 */
[----:B-1----:R-:W-:Y:S01]  /*0c50*/  ISETP.NE.U32.AND P0, PT, R28, RZ, PT ;  /* 0x000000ff1c00720c */ /* 0x002fe20003f05070 */
[----:B---3--:R-:W-:Y:S02]  /*0c60*/  IMAD.MOV R12, RZ, RZ, -R6 ;  /* 0x000000ffff0c7224 */ /* 0x008fe400078e0a06 */
[----:B------:R-:W-:Y:S01]  /*0c70*/  FMUL R10, R10, UR5 ;  /* 0x000000050a0a7c20 */ /* 0x000fe20008400000 */
[----:B------:R-:W-:Y:S02]  /*0c80*/  SHF.R.U32.HI R11, RZ, R14, R11 ;  /* 0x0000000eff0b7219 */ /* 0x000fe4000001160b */
[----:B------:R-:W-:Y:S01]  /*0c90*/  ISETP.NE.AND.EX P0, PT, R29, RZ, PT, P0 ;  /* 0x000000ff1d00720c */ /* 0x000fe20003f05300 */
[----:B------:R1:W3:Y:S01]  /*0ca0*/  F2I.U32.TRUNC.NTZ R17, R10 ;  /* 0x0000000a00117305 */ /* 0x0002e2000020f000 */
[----:B------:R-:W1:Y:S01]  /*0cb0*/  LDC R18, c[0x0][0x148] ;  /* 0x00005200ff127b82 */ /* 0x000e620000000800 */
[----:B--2---:R-:W-:-:S07]  /*0cc0*/  IMAD R6, R9, R12, R8 ;  /* 0x0000000c09067224 */ /* 0x004fce00078e0208 */
[----:B------:R-:W2:Y:S01]  /*0cd0*/  LDC R24, c[0x0][0x700] ;  /* 0x0001c000ff187b82 */ /* 0x000ea20000000800 */
[-CC-:B----4-:R-:W-:Y:S02]  /*0ce0*/  SHF.R.U64 R30, R20, R22.reuse, R11.reuse ;  /* 0x00000016141e7219 */ /* 0x190fe4000000120b */
[----:B------:R-:W-:Y:S01]  /*0cf0*/  SHF.R.U32.HI R9, RZ, R22, R11 ;  /* 0x00000016ff097219 */ /* 0x000fe2000001160b */
[----:B------:R-:W-:-:S04]  /*0d00*/  IMAD.MOV.U32 R11, RZ, RZ, 0x1 ;  /* 0x00000001ff0b7424 */ /* 0x000fc800078e00ff */
[----:B------:R-:W4:Y:S01]  /*0d10*/  LDC R21, c[0x0][0x748] ;  /* 0x0001d200ff157b82 */ /* 0x000f220000000800 */
[-C--:B0-----:R-:W-:Y:S02]  /*0d20*/  SHF.L.U32 R8, R13, R26.reuse, RZ ;  /* 0x0000001a0d087219 */ /* 0x081fe400000006ff */
[--C-:B------:R-:W-:Y:S02]  /*0d30*/  SHF.R.U64 R22, R30, R26, R9.reuse ;  /* 0x0000001a1e167219 */ /* 0x100fe40000001209 */
[----:B------:R-:W-:Y:S02]  /*0d40*/  LOP3.LUT R15, RZ, R8, RZ, 0x33, !PT ;  /* 0x00000008ff0f7212 */ /* 0x000fe400078e33ff */
[-C--:B------:R-:W-:Y:S01]  /*0d50*/  SHF.R.U32.HI R9, RZ, R26.reuse, R9 ;  /* 0x0000001aff097219 */ /* 0x080fe20000011609 */
[----:B------:R-:W0:Y:S01]  /*0d60*/  LDC R23, c[0x0][0x738] ;  /* 0x0001ce00ff177b82 */ /* 0x000e220000000800 */
[----:B------:R-:W-:Y:S01]  /*0d70*/  SHF.L.U32 R14, R11, R26, RZ ;  /* 0x0000001a0b0e7219 */ /* 0x000fe200000006ff */
[----:B------:R-:W-:-:S06]  /*0d80*/  IMAD.MOV.U32 R8, RZ, RZ, R22 ;  /* 0x000000ffff087224 */ /* 0x000fcc00078e0016 */
[----:B------:R-:W0:Y:S01]  /*0d90*/  LDC R25, c[0x0][0x710] ;  /* 0x0001c400ff197b82 */ /* 0x000e220000000800 */
[----:B-1-3--:R-:W-:Y:S05]  /*0da0*/  @!P0 BRA `(.L_x_7) ;  /* 0x0000000000288947 */ /* 0x00afea0003800000 */
[----:B------:R-:W1:Y:S02]  /*0db0*/  LDC R13, c[0x0][0x74c] ;  /* 0x0001d300ff0d7b82 */ /* 0x000e640000000800 */
[----:B-1----:R-:W-:-:S05]  /*0dc0*/  IADD3 R13, P0, R22, R13, RZ ;  /* 0x0000000d160d7210 */ /* 0x002fca0007f1e0ff */
        /* <DEDUP_REMOVED lines=8> */
.L_x_7:
[----:B----4-:R-:W-:Y:S01]  /*0e50*/  SHF.R.U64 R8, R8, R21, R9 ;  /* 0x0000001508087219 */ /* 0x010fe20000001209 */
[----:B--2---:R-:W-:Y:S01]  /*0e60*/  VIADD R9, R24, 0xffffffff ;  /* 0xffffffff18097836 */ /* 0x004fe20000000000 */
[----:B------:R-:W-:Y:S01]  /*0e70*/  LOP3.LUT R15, R30, R15, RZ, 0xc0, !PT ;  /* 0x0000000f1e0f7212 */ /* 0x000fe200078ec0ff */
[----:B------:R-:W-:Y:S02]  /*0e80*/  IMAD.MOV R17, RZ, RZ, -R17 ;  /* 0x000000ffff117224 */ /* 0x000fe400078e0a11 */
[----:B------:R-:W-:Y:S01]  /*0e90*/  IMAD.MOV R10, RZ, RZ, -R8 ;  /* 0x000000ffff0a7224 */ /* 0x000fe200078e0a08 */
[----:B------:R-:W-:Y:S01]  /*0ea0*/  LOP3.LUT R9, R20, R9, RZ, 0xc0, !PT ;  /* 0x0000000914097212 */ /* 0x000fe200078ec0ff */
[----:B------:R-:W-:Y:S02]  /*0eb0*/  @P4 IMAD R6, R18, R17, R7 ;  /* 0x0000001112064224 */ /* 0x000fe400078e0207 */
[----:B------:R-:W-:Y:S02]  /*0ec0*/  IMAD R15, R14, R8, R15 ;  /* 0x000000080e0f7224 */ /* 0x000fe400078e020f */
[----:B0-----:R-:W-:-:S02]  /*0ed0*/  IMAD R7, R10, R23, R22 ;  /* 0x000000170a077224 */ /* 0x001fc400078e0216 */
[----:B------:R-:W-:Y:S02]  /*0ee0*/  IMAD R6, R15, R25, R6 ;  /* 0x000000190f067224 */ /* 0x000fe400078e0206 */
[----:B------:R-:W-:Y:S02]  /*0ef0*/  IMAD R7, R7, R24, R9 ;  /* 0x0000001807077224 */ /* 0x000fe400078e0209 */
[----:B------:R-:W-:Y:S02]  /*0f00*/  IMAD.MOV.U32 R10, RZ, RZ, 0x1 ;  /* 0x00000001ff0a7424 */ /* 0x000fe400078e00ff */
[----:B------:R-:W-:Y:S01]  /*0f10*/  IMAD.MOV.U32 R21, RZ, RZ, R27 ;  /* 0x000000ffff157224 */ /* 0x000fe200078e001b */
[----:B------:R-:W-:Y:S02]  /*0f20*/  SEL R58, R7, R6, !P4 ;  /* 0x00000006073a7207 */ /* 0x000fe40006000000 */
[----:B------:R-:W-:-:S07]  /*0f30*/  SEL R17, R6, R7, !P4 ;  /* 0x0000000706117207 */ /* 0x000fce0006000000 */
.L_x_5:
[----:B------:R-:W-:-:S08]  /*0f40*/  NOP ;  /* 0x0000000000007918 */ /* 0x000fd00000000000 */
[----:B------:R-:W0:Y:S02]  /*0f50*/  USETMAXREG.TRY_ALLOC.CTAPOOL UP0, 0xe8 ;  /* 0x000000e8000079c8 */ /* 0x000e240008000600 */
[----:B0-----:R-:W-:-:S13]  /*0f60*/  PLOP3.LUT P0, PT, PT, PT, UP0, 0x80, 0x0 ;  /* 0x000000000000781c */ /* 0x001fda0003f0f008 */
[----:B------:R-:W-:Y:S05]  /*0f70*/  @!P0 BRA `(.L_x_5) ;  /* 0xfffffffc00f08947 */ /* 0x000fea000383ffff */
[----:B------:R-:W-:Y:S01]  /*0f80*/  ULDC.64 UR6, c[0x0][0x698] ;  /* 0x0001a60000067ab9 */ /* 0x000fe20000000a00 */
[----:B------:R-:W-:Y:S01]  /*0f90*/  ULDC.64 UR16, c[0x0][0x208] ;  /* 0x0000820000107ab9 */ /* 0x000fe20000000a00 */
[----:B------:R-:W-:-:S04]  /*0fa0*/  ISETP.NE.U32.AND P0, PT, RZ, UR6, PT ;  /* 0x00000006ff007c0c */ /* 0x000fc8000bf05070 */
[----:B------:R-:W-:-:S13]  /*0fb0*/  ISETP.NE.AND.EX P0, PT, RZ, UR7, PT, P0 ;  /* 0x00000007ff007c0c */ /* 0x000fda000bf05300 */
[----:B------:R-:W-:Y:S05]  /*0fc0*/  @!P0 BRA `(.L_x_8) ;  /* 0x00000000001c8947 */ /* 0x000fea0003800000 */
[----:B------:R-:W0:Y:S02]  /*0fd0*/  LDC.64 R6, c[0x0][0x698] ;  /* 0x0001a600ff067b82 */ /* 0x000e240000000a00 */
[----:B0-----:R-:W2:Y:S02]  /*0fe0*/  LDG.E.64 R6, desc[UR16][R6.64] ;  /* 0x0000001006067981 */ /* 0x001ea4000c1e1b00 */
[----:B--2---:R-:W-:-:S04]  /*0ff0*/  ISETP.NE.U32.AND P0, PT, R6, RZ, PT ;  /* 0x000000ff0600720c */ /* 0x004fc80003f05070 */
[----:B------:R-:W-:-:S13]  /*1000*/  ISETP.NE.AND.EX P0, PT, R7, RZ, PT, P0 ;  /* 0x000000ff0700720c */ /* 0x000fda0003f05300 */
[----:B------:R-:W-:Y:S05]  /*1010*/  @!P0 BRA `(.L_x_8) ;  /* 0x0000000000088947 */ /* 0x000fea0003800000 */
[----:B------:R0:W5:Y:S01]  /*1020*/  LD.E R6, desc[UR16][R6.64] ;  /* 0x0000001006067980 */ /* 0x000162000c101900 */
[----:B------:R-:W-:Y:S05]  /*1030*/  BRA `(.L_x_9) ;  /* 0x0000000000207947 */ /* 0x000fea0003800000 */
.L_x_8:
[----:B------:R-:W-:Y:S02]  /*1040*/  ULDC.64 UR6, c[0x0][0x688] ;  /* 0x0001a20000067ab9 */ /* 0x000fe40000000a00 */
[----:B------:R-:W-:-:S04]  /*1050*/  ISETP.NE.U32.AND P0, PT, RZ, UR6, PT ;  /* 0x00000006ff007c0c */ /* 0x000fc8000bf05070 */
[----:B------:R-:W-:-:S13]  /*1060*/  ISETP.NE.AND.EX P0, PT, RZ, UR7, PT, P0 ;  /* 0x00000007ff007c0c */ /* 0x000fda000bf05300 */
[----:B------:R-:W-:Y:S05]  /*1070*/  @!P0 BRA `(.L_x_10) ;  /* 0x00000000000c8947 */ /* 0x000fea0003800000 */
[----:B------:R-:W0:Y:S02]  /*1080*/  LDC.64 R6, c[0x0][0x688] ;  /* 0x0001a200ff067b82 */ /* 0x000e240000000a00 */
[----:B0-----:R1:W5:Y:S01]  /*1090*/  LDG.E R6, desc[UR16][R6.64] ;  /* 0x0000001006067981 */ /* 0x001362000c1e1900 */
[----:B------:R-:W-:Y:S05]  /*10a0*/  BRA `(.L_x_9) ;  /* 0x0000000000047947 */ /* 0x000fea0003800000 */
.L_x_10:
[----:B------:R-:W2:Y:S02]  /*10b0*/  LDC R6, c[0x0][0x680] ;  /* 0x0001a000ff067b82 */ /* 0x000ea40000000800 */
.L_x_9:
[----:B------:R-:W-:Y:S02]  /*10c0*/  ULDC.64 UR6, c[0x0][0x6a0] ;  /* 0x0001a80000067ab9 */ /* 0x000fe40000000a00 */
[----:B------:R-:W-:-:S04]  /*10d0*/  ISETP.NE.U32.AND P0, PT, RZ, UR6, PT ;  /* 0x00000006ff007c0c */ /* 0x000fc8000bf05070 */
[----:B------:R-:W-:-:S13]  /*10e0*/  ISETP.NE.AND.EX P0, PT, RZ, UR7, PT, P0 ;  /* 0x00000007ff007c0c */ /* 0x000fda000bf05300 */
[----:B------:R-:W-:Y:S05]  /*10f0*/  @!P0 BRA `(.L_x_11) ;  /* 0x00000000001c8947 */ /* 0x000fea0003800000 */
[----:B------:R-:W3:Y:S02]  /*1100*/  LDC.64 R8, c[0x0][0x6a0] ;  /* 0x0001a800ff087b82 */ /* 0x000ee40000000a00 */
[----:B---3--:R-:W3:Y:S02]  /*1110*/  LDG.E.64 R8, desc[UR16][R8.64] ;  /* 0x0000001008087981 */ /* 0x008ee4000c1e1b00 */
[----:B---3--:R-:W-:-:S04]  /*1120*/  ISETP.NE.U32.AND P0, PT, R8, RZ, PT ;  /* 0x000000ff0800720c */ /* 0x008fc80003f05070 */
[----:B------:R-:W-:-:S13]  /*1130*/  ISETP.NE.AND.EX P0, PT, R9, RZ, PT, P0 ;  /* 0x000000ff0900720c */ /* 0x000fda0003f05300 */
[----:B------:R-:W-:Y:S05]  /*1140*/  @!P0 BRA `(.L_x_11) ;  /* 0x0000000000088947 */ /* 0x000fea0003800000 */
[----:B01----:R0:W5:Y:S01]  /*1150*/  LD.E R7, desc[UR16][R8.64] ;  /* 0x0000001008077980 */ /* 0x003162000c101900 */
[----:B------:R-:W-:Y:S05]  /*1160*/  BRA `(.L_x_12) ;  /* 0x0000000000207947 */ /* 0x000fea0003800000 */
.L_x_11:
[----:B------:R-:W-:Y:S02]  /*1170*/  ULDC.64 UR6, c[0x0][0x690] ;  /* 0x0001a40000067ab9 */ /* 0x000fe40000000a00 */
[----:B------:R-:W-:-:S04]  /*1180*/  ISETP.NE.U32.AND P0, PT, RZ, UR6, PT ;  /* 0x00000006ff007c0c */ /* 0x000fc8000bf05070 */
[----:B------:R-:W-:-:S13]  /*1190*/  ISETP.NE.AND.EX P0, PT, RZ, UR7, PT, P0 ;  /* 0x00000007ff007c0c */ /* 0x000fda000bf05300 */
[----:B------:R-:W-:Y:S05]  /*11a0*/  @!P0 BRA `(.L_x_13) ;  /* 0x00000000000c8947 */ /* 0x000fea0003800000 */
[----:B------:R-:W0:Y:S02]  /*11b0*/  LDC.64 R8, c[0x0][0x690] ;  /* 0x0001a400ff087b82 */ /* 0x000e240000000a00 */
[----:B01----:R1:W5:Y:S01]  /*11c0*/  LDG.E R7, desc[UR16][R8.64] ;  /* 0x0000001008077981 */ /* 0x003362000c1e1900 */
[----:B------:R-:W-:Y:S05]  /*11d0*/  BRA `(.L_x_12) ;  /* 0x0000000000047947 */ /* 0x000fea0003800000 */
.L_x_13:
[----:B01----:R-:W3:Y:S02]  /*11e0*/  LDC R7, c[0x0][0x684] ;  /* 0x0001a100ff077b82 */ /* 0x003ee40000000800 */
.L_x_12:
[----:B------:R-:W-:-:S13]  /*11f0*/  LOP3.LUT P0, RZ, R10, 0xff, RZ, 0xc0, !PT ;  /* 0x000000ff0aff7812 */ /* 0x000fda000780c0ff */
[----:B------:R-:W-:Y:S05]  /*1200*/  @!P0 EXIT ;  /* 0x000000000000894d */ /* 0x000fea0003800000 */
[----:B------:R-:W4:Y:S01]  /*1210*/  LDC.64 R18, c[0x0][0x288] ;  /* 0x0000a200ff127b82 */ /* 0x000f220000000a00 */
[C---:B01----:R-:W-:Y:S01]  /*1220*/  IMAD.SHL.U32 R9, R2.reuse, 0x20, RZ ;  /* 0x0000002002097824 */ /* 0x043fe200078e00ff */
[----:B------:R-:W-:Y:S01]  /*1230*/  SHF.R.U32.HI R10, RZ, 0x5, R3 ;  /* 0x00000005ff0a7819 */ /* 0x000fe20000011603 */
[----:B------:R-:W-:Y:S01]  /*1240*/  IMAD.SHL.U32 R8, R2, 0x200, RZ ;  /* 0x0000020002087824 */ /* 0x000fe200078e00ff */
[C---:B------:R-:W-:Y:S01]  /*1250*/  LOP3.LUT R12, R16.reuse, 0x1, RZ, 0xc0, !PT ;  /* 0x00000001100c7812 */ /* 0x040fe200078ec0ff */
[----:B------:R-:W-:Y:S01]  /*1260*/  IMAD.SHL.U32 R16, R16, 0x40, RZ ;  /* 0x0000004010107824 */ /* 0x000fe200078e00ff */
[----:B------:R-:W-:Y:S01]  /*1270*/  LOP3.LUT R11, R9, 0x1c00, RZ, 0xc0, !PT ;  /* 0x00001c00090b7812 */ /* 0x000fe200078ec0ff */
[----:B------:R-:W-:Y:S01]  /*1280*/  IMAD.SHL.U32 R14, R10, 0x10, RZ ;  /* 0x000000100a0e7824 */ /* 0x000fe200078e00ff */
[----:B------:R-:W-:Y:S01]  /*1290*/  SHF.R.U32.HI R9, RZ, 0x2, R2 ;  /* 0x00000002ff097819 */ /* 0x000fe20000011602 */
[----:B------:R-:W0:Y:S01]  /*12a0*/  LDC R20, c[0x0][0x758] ;  /* 0x0001d600ff147b82 */ /* 0x000e220000000800 */
[----:B------:R-:W-:Y:S01]  /*12b0*/  LOP3.LUT R11, R11, 0x200, R8, 0xf8, !PT ;  /* 0x000002000b0b7812 */ /* 0x000fe200078ef808 */
[C---:B------:R-:W-:Y:S01]  /*12c0*/  IMAD.SHL.U32 R8, R2.reuse, 0x10, RZ ;  /* 0x0000001002087824 */ /* 0x040fe200078e00ff */
[----:B------:R-:W-:Y:S01]  /*12d0*/  LOP3.LUT R9, R9, 0x7, RZ, 0xc0, !PT ;  /* 0x0000000709097812 */ /* 0x000fe200078ec0ff */
[----:B------:R-:W-:Y:S01]  /*12e0*/  ULDC.64 UR6, c[0x0][0x6b0] ;  /* 0x0001ac0000067ab9 */ /* 0x000fe20000000a00 */
[----:B------:R-:W-:Y:S01]  /*12f0*/  LOP3.LUT R13, R2, 0x3, RZ, 0xc0, !PT ;  /* 0x00000003020d7812 */ /* 0x000fe200078ec0ff */
[----:B------:R-:W-:Y:S01]  /*1300*/  ULDC.64 UR14, c[0x0][0x6c8] ;  /* 0x0001b200000e7ab9 */ /* 0x000fe20000000a00 */
[--C-:B------:R-:W-:Y:S01]  /*1310*/  LOP3.LUT R3, R14, 0xfffffff0, R9.reuse, 0xe2, !PT ;  /* 0xfffffff00e037812 */ /* 0x100fe200078ee209 */
[----:B------:R-:W-:Y:S01]  /*1320*/  IMAD R9, R10, -0x10, -R9 ;  /* 0xfffffff00a097824 */ /* 0x000fe200078e0a09 */
[----:B------:R-:W-:Y:S01]  /*1330*/  LOP3.LUT R11, R11, 0x1c0, R8, 0xf8, !PT ;  /* 0x000001c00b0b7812 */ /* 0x000fe200078ef808 */
[----:B------:R-:W-:Y:S01]  /*1340*/  USHF.L.U64.HI UR5, UR6, 0x5, UR7 ;  /* 0x0000000506057899 */ /* 0x000fe20008010207 */
[----:B------:R-:W-:Y:S01]  /*1350*/  LOP3.LUT R3, R3, 0x40, R16, 0xf8, !PT ;  /* 0x0000004003037812 */ /* 0x000fe200078ef810 */
[----:B------:R-:W-:Y:S01]  /*1360*/  IMAD R14, R12, -0x40, R9 ;  /* 0xffffffc00c0e7824 */ /* 0x000fe200078e0209 */
[----:B------:R-:W-:Y:S01]  /*1370*/  LOP3.LUT R15, R11, 0x20, R8, 0xf8, !PT ;  /* 0x000000200b0f7812 */ /* 0x000fe200078ef808 */
[----:B------:R-:W-:Y:S01]  /*1380*/  USHF.L.U64.HI UR7, UR14, 0x5, UR15 ;  /* 0x000000050e077899 */ /* 0x000fe2000801020f */
[----:B----4-:R-:W-:Y:S01]  /*1390*/  VIADD R9, R19, 0x3f ;  /* 0x0000003f13097836 */ /* 0x010fe20000000000 */
[----:B------:R-:W-:Y:S01]  /*13a0*/  USHF.L.U32 UR6, UR6, 0x5, URZ ;  /* 0x0000000506067899 */ /* 0x000fe2000800063f */
[----:B------:R-:W-:Y:S01]  /*13b0*/  IMAD R8, R13, -0x2, R18 ;  /* 0xfffffffe0d087824 */ /* 0x000fe200078e0212 */
[----:B------:R-:W-:Y:S01]  /*13c0*/  USHF.L.U32 UR14, UR14, 0x5, URZ ;  /* 0x000000050e0e7899 */ /* 0x000fe2000800063f */
[----:B------:R-:W-:Y:S01]  /*13d0*/  IMAD.MOV.U32 R13, RZ, RZ, -0x1 ;  /* 0xffffffffff0d7424 */ /* 0x000fe200078e00ff */
[----:B------:R-:W-:Y:S01]  /*13e0*/  SHF.R.S32.HI R10, RZ, 0x1f, R9 ;  /* 0x0000001fff0a7819 */ /* 0x000fe20000011409 */
[----:B------:R-:W-:Y:S01]  /*13f0*/  IMAD.MOV.U32 R19, RZ, RZ, 0x1 ;  /* 0x00000001ff137424 */ /* 0x000fe200078e00ff */
[----:B------:R-:W-:Y:S01]  /*1400*/  LOP3.LUT R12, R2, 0x80, RZ, 0xc0, !PT ;  /* 0x00000080020c7812 */ /* 0x000fe200078ec0ff */
[----:B------:R-:W-:Y:S01]  /*1410*/  ULDC UR8, c[0x0][0x284] ;  /* 0x0000a10000087ab9 */ /* 0x000fe20000000800 */
[----:B------:R-:W-:Y:S01]  /*1420*/  LEA.HI R11, R10, R9, RZ, 0x6 ;  /* 0x000000090a0b7211 */ /* 0x000fe200078f30ff */
[----:B------:R-:W-:Y:S01]  /*1430*/  UIADD3 UR20, UP0, UR6, 0x20, URZ ;  /* 0x0000002006147890 */ /* 0x000fe2000ff1e03f */
[-C--:B0-----:R-:W-:Y:S01]  /*1440*/  SHF.L.U32 R13, R13, R20.reuse, RZ ;  /* 0x000000140d0d7219 */ /* 0x081fe200000006ff */
[----:B------:R-:W-:Y:S01]  /*1450*/  UIADD3 UR18, UP1, UR14, 0x20, URZ ;  /* 0x000000200e127890 */ /* 0x000fe2000ff3e03f */
[----:B------:R-:W-:Y:S01]  /*1460*/  SHF.R.S32.HI R11, RZ, 0x6, R11 ;  /* 0x00000006ff0b7819 */ /* 0x000fe2000001140b */
[----:B------:R-:W-:Y:S01]  /*1470*/  IMAD.SHL.U32 R2, R2, 0x2, RZ ;  /* 0x0000000202027824 */ /* 0x000fe200078e00ff */
[----:B------:R-:W-:Y:S01]  /*1480*/  SHF.L.U32 R9, R19, R20, RZ ;  /* 0x0000001413097219 */ /* 0x000fe200000006ff */
[----:B------:R-:W-:Y:S01]  /*1490*/  IMAD.MOV.U32 R10, RZ, RZ, RZ ;  /* 0x000000ffff0a7224 */ /* 0x000fe200078e00ff */
[----:B------:R-:W-:Y:S01]  /*14a0*/  VIMNMX R16, RZ, R11, PT ;  /* 0x0000000bff107248 */ /* 0x000fe20003fe0100 */
[----:B------:R-:W-:Y:S01]  /*14b0*/  IMAD.MOV.U32 R18, RZ, RZ, RZ ;  /* 0x000000ffff127224 */ /* 0x000fe200078e00ff */
[----:B------:R-:W-:Y:S01]  /*14c0*/  LOP3.LUT R68, R0, 0x1, RZ, 0xfc, !PT ;  /* 0x0000000100447812 */ /* 0x000fe200078efcff */
[----:B------:R-:W-:Y:S01]  /*14d0*/  VIADD R14, R14, UR8 ;  /* 0x000000080e0e7c36 */ /* 0x000fe20008000000 */
[----:B------:R-:W-:Y:S01]  /*14e0*/  SHF.R.U32.HI R12, RZ, 0x7, R12 ;  /* 0x00000007ff0c7819 */ /* 0x000fe2000001160c */
[----:B------:R-:W-:Y:S01]  /*14f0*/  IMAD.IADD R16, R11, 0x1, -R16 ;  /* 0x000000010b107824 */ /* 0x000fe200078e0a10 */
[----:B------:R-:W-:Y:S01]  /*1500*/  LOP3.LUT R13, RZ, R13, RZ, 0x33, !PT ;  /* 0x0000000dff0d7212 */ /* 0x000fe200078e33ff */
[----:B------:R-:W-:Y:S01]  /*1510*/  UIADD3.X UR21, URZ, UR5, URZ, UP0, !UPT ;  /* 0x000000053f157290 */ /* 0x000fe200087fe43f */
[----:B------:R-:W-:Y:S01]  /*1520*/  SHF.R.U32.HI R15, RZ, 0x3, R15 ;  /* 0x00000003ff0f7819 */ /* 0x000fe2000001160f */
[----:B------:R-:W-:-:S12]  /*1530*/  UIADD3.X UR19, URZ, UR7, URZ, UP1, !UPT ;  /* 0x000000073f137290 */ /* 0x000fd80008ffe43f */
.L_x_90:
[----:B0-----:R-:W0:Y:S01]  /*1540*/  SHFL.IDX PT, R19, R12, RZ, 0x1f ;  /* 0x00001fff0c137589 */ /* 0x001e2200000e0000 */
[----:B------:R-:W-:Y:S02]  /*1550*/  ISETP.GE.AND P0, PT, R16, 0x1, PT ;  /* 0x000000011000780c */ /* 0x000fe40003f06270 */
[----:B------:R-:W-:Y:S02]  /*1560*/  CS2R R24, SRZ ;  /* 0x0000000000187805 */ /* 0x000fe4000001ff00 */
[----:B------:R-:W-:Y:S02]  /*1570*/  CS2R R26, SRZ ;  /* 0x00000000001a7805 */ /* 0x000fe4000001ff00 */
[----:B--2---:R-:W-:Y:S02]  /*1580*/  CS2R R28, SRZ ;  /* 0x00000000001c7805 */ /* 0x004fe4000001ff00 */
[----:B------:R-:W-:Y:S02]  /*1590*/  CS2R R30, SRZ ;  /* 0x00000000001e7805 */ /* 0x000fe4000001ff00 */
[----:B------:R-:W-:-:S02]  /*15a0*/  CS2R R32, SRZ ;  /* 0x0000000000207805 */ /* 0x000fc4000001ff00 */
[----:B------:R-:W-:Y:S02]  /*15b0*/  CS2R R34, SRZ ;  /* 0x0000000000227805 */ /* 0x000fe4000001ff00 */
[----:B------:R-:W-:Y:S02]  /*15c0*/  CS2R R36, SRZ ;  /* 0x0000000000247805 */ /* 0x000fe4000001ff00 */
[----:B------:R-:W-:Y:S02]  /*15d0*/  CS2R R38, SRZ ;  /* 0x0000000000267805 */ /* 0x000fe4000001ff00 */
[----:B------:R-:W-:Y:S02]  /*15e0*/  CS2R R40, SRZ ;  /* 0x0000000000287805 */ /* 0x000fe4000001ff00 */
[----:B------:R-:W-:Y:S02]  /*15f0*/  CS2R R42, SRZ ;  /* 0x00000000002a7805 */ /* 0x000fe4000001ff00 */
[----:B------:R-:W-:-:S02]  /*1600*/  CS2R R44, SRZ ;  /* 0x00000000002c7805 */ /* 0x000fc4000001ff00 */
[----:B------:R-:W-:Y:S02]  /*1610*/  CS2R R46, SRZ ;  /* 0x00000000002e7805 */ /* 0x000fe4000001ff00 */
[----:B------:R-:W-:Y:S02]  /*1620*/  CS2R R48, SRZ ;  /* 0x0000000000307805 */ /* 0x000fe4000001ff00 */
[----:B------:R-:W-:Y:S02]  /*1630*/  CS2R R50, SRZ ;  /* 0x0000000000327805 */ /* 0x000fe4000001ff00 */
[----:B------:R-:W-:Y:S02]  /*1640*/  CS2R R52, SRZ ;  /* 0x0000000000347805 */ /* 0x000fe4000001ff00 */
[----:B------:R-:W-:Y:S02]  /*1650*/  CS2R R54, SRZ ;  /* 0x0000000000367805 */ /* 0x000fe4000001ff00 */
[----:B0-----:R-:W-:Y:S01]  /*1660*/  R2UR UR8, R19 ;  /* 0x00000000130872ca */ /* 0x001fe200000e0000 */
[----:B----45:R-:W-:-:S14]  /*1670*/  @!P0 BRA `(.L_x_14) ;  /* 0x0000000000f88947 */ /* 0x030fdc0003800000 */
[----:B------:R-:W0:Y:S01]  /*1680*/  S2UR UR11, SR_CgaCtaId ;  /* 0x00000000000b79c3 */ /* 0x000e220000008800 */
[----:B------:R-:W-:Y:S01]  /*1690*/  ULEA.HI UR9, UR8, UR8, URZ, 0x1 ;  /* 0x0000000808097291 */ /* 0x000fe2000f8f083f */
[----:B------:R-:W-:Y:S01]  /*16a0*/  R2UR UR12, R18 ;  /* 0x00000000120c72ca */ /* 0x000fe200000e0000 */
[----:B------:R-:W-:Y:S01]  /*16b0*/  UMOV UR10, 0x400 ;  /* 0x00000400000a7882 */ /* 0x000fe20000000000 */
[----:B------:R-:W-:Y:S01]  /*16c0*/  IMAD.MOV.U32 R19, RZ, RZ, R16 ;  /* 0x000000ffff137224 */ /* 0x000fe200078e0010 */
[----:B------:R-:W-:Y:S01]  /*16d0*/  ULOP3.LUT UR9, UR9, 0x1ffffe, URZ, 0xc0, !UPT ;  /* 0x001ffffe09097892 */ /* 0x000fe2000f8ec03f */
[----:B------:R-:W-:Y:S01]  /*16e0*/  IMAD.MOV.U32 R20, RZ, RZ, R10 ;  /* 0x000000ffff147224 */ /* 0x000fe200078e000a */
[----:B------:R-:W-:Y:S01]  /*16f0*/  UPLOP3.LUT UP0, UPT, UPT, UPT, UPT, 0x40, 0x0 ;  /* 0x000000000000789c */ /* 0x000fe20003f0e870 */
[----:B------:R-:W-:Y:S01]  /*1700*/  IMAD.MOV.U32 R22, RZ, RZ, R18 ;  /* 0x000000ffff167224 */ /* 0x000fe200078e0012 */
[----:B------:R-:W-:Y:S02]  /*1710*/  UIADD3 UR9, UR8, -UR9, URZ ;  /* 0x8000000908097290 */ /* 0x000fe4000fffe03f */
[----:B0-----:R-:W-:-:S04]  /*1720*/  ULEA UR15, UR11, UR10, 0x18 ;  /* 0x0000000a0b0f7291 */ /* 0x001fc8000f8ec03f */
[----:B------:R-:W-:-:S04]  /*1730*/  ULEA UR9, UR9, UR15, 0xb ;  /* 0x0000000f09097291 */ /* 0x000fc8000f8e583f */
[----:B------:R-:W-:-:S04]  /*1740*/  UIADD3 UR9, UR9, 0x280, URZ ;  /* 0x0000028009097890 */ /* 0x000fc8000fffe03f */
[----:B------:R-:W-:-:S04]  /*1750*/  USHF.R.U32.HI UR9, URZ, 0x4, UR9 ;  /* 0x000000043f097899 */ /* 0x000fc80008011609 */
[----:B------:R-:W-:-:S04]  /*1760*/  ULOP3.LUT UR9, UR9, 0x3fff, URZ, 0xc0, !UPT ;  /* 0x00003fff09097892 */ /* 0x000fc8000f8ec03f */
[----:B------:R-:W-:-:S12]  /*1770*/  ULOP3.LUT UR13, UR9, 0x10000, URZ, 0xfc, !UPT ;  /* 0x00010000090d7892 */ /* 0x000fd8000f8efc3f */
.L_x_21:
[----:B------:R-:W-:-:S13]  /*1780*/  ISETP.NE.AND P1, PT, R68, 0x3, PT ;  /* 0x000000034400780c */ /* 0x000fda0003f25270 */
[----:B0-----:R-:W-:Y:S05]  /*1790*/  @!P1 BRA `(.L_x_15) ;  /* 0x0000000000049947 */ /* 0x001fea0003800000 */
[----:B------:R-:W-:Y:S01]  /*17a0*/  BPT.TRAP 0x1 ;  /* 0x000000040000795c */ /* 0x000fe20000300000 */
.L_x_15:
[----:B------:R-:W-:Y:S01]  /*17b0*/  ULEA UR8, UR12, UR15, 0x3 ;  /* 0x0000000f0c087291 */ /* 0x000fe2000f8e183f */
[----:B------:R-:W-:-:S08]  /*17c0*/  SHF.L.U32 R56, R20, 0x1f, RZ ;  /* 0x0000001f14387819 */ /* 0x000fd000000006ff */
[----:B------:R0:W1:Y:S01]  /*17d0*/  SYNCS.PHASECHK.TRANS64.TRYWAIT P0, [UR8], R56 ;  /* 0x00000038ff0075a7 */ /* 0x0000620008000148 */
[----:B------:R-:W-:Y:S05]  /*17e0*/  @!P1 BRA `(.L_x_16) ;  /* 0x0000000000049947 */ /* 0x000fea0003800000 */
[----:B------:R-:W-:Y:S01]  /*17f0*/  BPT.TRAP 0x1 ;  /* 0x000000040000795c */ /* 0x000fe20000300000 */
.L_x_16:
[----:B------:R-:W-:-:S04]  /*1800*/  IMAD.U32 R60, RZ, RZ, UR12 ;  /* 0x0000000cff3c7e24 */ /* 0x000fc8000f8e00ff */
[----:B------:R-:W-:Y:S01]  /*1810*/  IMAD R23, R60, 0x400, R15 ;  /* 0x000004003c177824 */ /* 0x000fe200078e020f */
[----:B-1----:R-:W-:Y:S06]  /*1820*/  @P0 BRA `(.L_x_17) ;  /* 0x0000000000080947 */ /* 0x002fec0003800000 */
[----:B------:R-:W1:Y:S02]  /*1830*/  SYNCS.PHASECHK.TRANS64.TRYWAIT P0, [UR8], R56 ;  /* 0x00000038ff0075a7 */ /* 0x000e640008000148 */
[----:B-1----:R-:W-:Y:S05]  /*1840*/  @!P0 BRA `(.L_x_18) ;  /* 0x0000005000748947 */ /* 0x002fea0003800000 */
.L_x_17:
[----:B01----:R-:W0:Y:S01]  /*1850*/  LDS R56, [R23+UR15+0x32280] ;  /* 0x0322800f17387984 */ /* 0x003e220008000800 */
[----:B------:R-:W-:Y:S01]  /*1860*/  UIADD3 UR8, UR15, 0x19280, URZ ;  /* 0x000192800f087890 */ /* 0x000fe2000fffe03f */
[----:B------:R-:W-:Y:S01]  /*1870*/  UMOV UR9, 0xc0000010 ;  /* 0xc000001000097882 */ /* 0x000fe20000000000 */
[----:B------:R-:W-:Y:S02]  /*1880*/  UMOV UR11, 0x80000020 ;  /* 0x80000020000b7882 */ /* 0x000fe40000000000 */
[----:B------:R-:W-:-:S04]  /*1890*/  USHF.R.U32.HI UR8, URZ, 0x4, UR8 ;  /* 0x000000043f087899 */ /* 0x000fc80008011608 */
[----:B------:R-:W-:-:S04]  /*18a0*/  ULOP3.LUT UR8, UR8, 0x3fff, URZ, 0xc0, !UPT ;  /* 0x00003fff08087892 */ /* 0x000fc8000f8ec03f */
[----:B------:R-:W-:Y:S02]  /*18b0*/  ULOP3.LUT UR10, UR8, 0x10000, URZ, 0xfc, !UPT ;  /* 0x00010000080a7892 */ /* 0x000fe4000f8efc3f */
[----:B------:R-:W-:Y:S02]  /*18c0*/  ULEA UR8, UR12, UR13, 0x8 ;  /* 0x0000000d0c087291 */ /* 0x000fe4000f8e403f */
[----:B------:R-:W-:Y:S01]  /*18d0*/  ULEA UR10, UR12, UR10, 0x8 ;  /* 0x0000000a0c0a7291 */ /* 0x000fe2000f8e403f */
[----:B0-----:R-:W-:-:S08]  /*18e0*/  WARPGROUP.ARRIVE ;  /* 0x00000000000079c5 */ /* 0x001fd00000000000 */
[----:B------:R-:W-:Y:S03]  /*18f0*/  IGMMA.SP.64x64x64.S8.S8 R24, gdesc[UR8], R24, UP0, R56, gsb0 ;  /* 0x02003800081879f1 */ /* 0x000fe6000b841218 */
[----:B------:R-:W-:Y:S02]  /*1900*/  WARPGROUP.DEPBAR.LE gsb0, 0x0 ;  /* 0x00008000000079c5 */ /* 0x000fe40000010000 */
[----:B------:R-:W-:Y:S05]  /*1910*/  @!P1 BRA `(.L_x_19) ;  /* 0x0000000000049947 */ /* 0x000fea0003800000 */
[----:B------:R-:W-:Y:S01]  /*1920*/  BPT.TRAP 0x1 ;  /* 0x000000040000795c */ /* 0x000fe20000300000 */
.L_x_19:
[----:B------:R-:W-:Y:S02]  /*1930*/  LEA R23, R22, UR15, 0x3 ;  /* 0x0000000f16177c11 */ /* 0x000fe4000f8e18ff */
[----:B------:R-:W-:-:S03]  /*1940*/  ISETP.GT.U32.AND P0, PT, R0, 0x1, PT ;  /* 0x000000010000780c */ /* 0x000fc60003f04070 */
[----:B------:R-:W-:-:S05]  /*1950*/  VIADD R23, R23, 0xc8 ;  /* 0x000000c817177836 */ /* 0x000fca0000000000 */
[----:B------:R-:W-:-:S04]  /*1960*/  PRMT R23, RZ, 0x654, R23 ;  /* 0x00000654ff177816 */ /* 0x000fc80000000017 */
[----:B------:R0:W-:Y:S01]  /*1970*/  SYNCS.ARRIVE.TRANS64.RED.A1T0 RZ, [R23+URZ], RZ ;  /* 0x000000ff17ff79a7 */ /* 0x0001e2000810043f */
[----:B------:R-:W-:Y:S05]  /*1980*/  @P0 BRA `(.L_x_20) ;  /* 0x0000000000040947 */ /* 0x000fea0003800000 */
[----:B------:R-:W-:Y:S01]  /*1990*/  BPT.TRAP 0x1 ;  /* 0x000000040000795c */ /* 0x000fe20000300000 */
.L_x_20:
[----:B------:R-:W-:Y:S01]  /*19a0*/  UIADD3 UR12, UR12, 0x1, URZ ;  /* 0x000000010c0c7890 */ /* 0x000fe2000fffe03f */
[C---:B------:R-:W-:Y:S01]  /*19b0*/  ISETP.GT.AND P1, PT, R19.reuse, 0x1, PT ;  /* 0x000000011300780c */ /* 0x040fe20003f24270 */
[----:B------:R-:W-:Y:S02]  /*19c0*/  VIADD R22, R22, 0x1 ;  /* 0x0000000116167836 */ /* 0x000fe40000000000 */
[----:B------:R-:W-:Y:S01]  /*19d0*/  UISETP.NE.AND UP0, UPT, UR12, 0x19, UPT ;  /* 0x000000190c00788c */ /* 0x000fe2000bf05270 */
[----:B------:R-:W-:Y:S02]  /*19e0*/  VIADD R19, R19, 0xffffffff ;  /* 0xffffffff13137836 */ /* 0x000fe40000000000 */
[C---:B------:R-:W-:Y:S01]  /*19f0*/  ISETP.NE.AND P0, PT, R22.reuse, 0x19, PT ;  /* 0x000000191600780c */ /* 0x040fe20003f05270 */
[----:B------:R-:W-:Y:S02]  /*1a00*/  USEL UR8, URZ, 0x1, UP0 ;  /* 0x000000013f087887 */ /* 0x000fe40008000000 */
[----:B------:R-:W-:Y:S01]  /*1a10*/  USEL UR12, UR12, URZ, UP0 ;  /* 0x0000003f0c0c7287 */ /* 0x000fe20008000000 */
[----:B------:R-:W-:Y:S01]  /*1a20*/  SEL R22, R22, RZ, P0 ;  /* 0x000000ff16167207 */ /* 0x000fe20000000000 */
[----:B------:R-:W-:-:S02]  /*1a30*/  UPLOP3.LUT UP0, UPT, UPT, UPT, UPT, 0x80, 0x0 ;  /* 0x000000000000789c */ /* 0x000fc40003f0f070 */
[----:B------:R-:W-:Y:S01]  /*1a40*/  LOP3.LUT R20, R20, UR8, RZ, 0x3c, !PT ;  /* 0x0000000814147c12 */ /* 0x000fe2000f8e3cff */
[----:B------:R-:W-:Y:S08]  /*1a50*/  @P1 BRA `(.L_x_21) ;  /* 0xfffffffc00481947 */ /* 0x000ff0000383ffff */
.L_x_14:
[----:B------:R-:W-:Y:S01]  /*1a60*/  IMAD.SHL.U32 R60, R17, 0x80, RZ ;  /* 0x00000080113c7824 */ /* 0x000fe200078e00ff */
[----:B------:R-:W-:Y:S01]  /*1a70*/  SHF.R.S32.HI R63, RZ, 0x1f, R21 ;  /* 0x0000001fff3f7819 */ /* 0x000fe20000011415 */
[----:B------:R-:W-:Y:S01]  /*1a80*/  IMAD.IADD R62, R11, 0x1, R18 ;  /* 0x000000010b3e7824 */ /* 0x000fe200078e0212 */
[----:B------:R-:W-:Y:S01]  /*1a90*/  ULDC.64 UR8, c[0x0][0x6d0] ;  /* 0x0001b40000087ab9 */ /* 0x000fe20000000a00 */
[----:B------:R-:W-:Y:S01]  /*1aa0*/  IMAD.IADD R56, R3, 0x1, R60 ;  /* 0x0000000103387824 */ /* 0x000fe200078e023c */
[----:B------:R-:W-:Y:S01]  /*1ab0*/  ISETP.GE.U32.AND P1, PT, R11, 0x19, PT ;  /* 0x000000190b00780c */ /* 0x000fe20003f26070 */
[----:B------:R-:W-:Y:S01]  /*1ac0*/  IMAD.SHL.U32 R59, R58, 0x40, RZ ;  /* 0x000000403a3b7824 */ /* 0x000fe200078e00ff */
[C---:B------:R-:W-:Y:S01]  /*1ad0*/  ISETP.GT.U32.AND P0, PT, R62.reuse, 0x18, PT ;  /* 0x000000183e00780c */ /* 0x040fe20003f04070 */
[----:B------:R-:W-:Y:S01]  /*1ae0*/  IMAD R20, R63, UR8, RZ ;  /* 0x000000083f147c24 */ /* 0x000fe2000f8e02ff */
[----:B------:R-:W-:Y:S01]  /*1af0*/  SHF.R.S32.HI R57, RZ, 0x1f, R56 ;  /* 0x0000001fff397819 */ /* 0x000fe20000011438 */
[----:B------:R-:W-:Y:S01]  /*1b00*/  IMAD.WIDE.U32 R18, R62, 0x51eb851f, RZ ;  /* 0x51eb851f3e127825 */ /* 0x000fe200078e00ff */
[----:B------:R-:W-:Y:S01]  /*1b10*/  ISETP.LT.U32.AND P0, PT, R11, 0x19, P0 ;  /* 0x000000190b00780c */ /* 0x000fe20000701070 */
[----:B------:R-:W-:-:S02]  /*1b20*/  WARPGROUP.DEPBAR.LE gsb0, 0x0 ;  /* 0x00008000000079c5 */ /* 0x000fc40000010000 */
[----:B0-----:R-:W-:Y:S01]  /*1b30*/  IMAD.WIDE.U32 R22, R21, UR8, R56 ;  /* 0x0000000815167c25 */ /* 0x001fe2000f8e0038 */
[----:B------:R-:W-:Y:S01]  /*1b40*/  ULDC UR8, c[0x0][0x288] ;  /* 0x0000a20000087ab9 */ /* 0x000fe20000000800 */
[----:B------:R-:W-:Y:S02]  /*1b50*/  SEL R17, RZ, 0x1, !P0 ;  /* 0x00000001ff117807 */ /* 0x000fe40004000000 */
[----:B------:R-:W-:Y:S01]  /*1b60*/  ISETP.GE.AND P0, PT, R59, UR8, PT ;  /* 0x000000083b007c0c */ /* 0x000fe2000bf06270 */
[----:B------:R-:W-:Y:S01]  /*1b70*/  ULDC UR8, c[0x0][0x284] ;  /* 0x0000a10000087ab9 */ /* 0x000fe20000000800 */
[----:B------:R-:W-:Y:S01]  /*1b80*/  SHF.R.U32.HI R19, RZ, 0x3, R19 ;  /* 0x00000003ff137819 */ /* 0x000fe20000011613 */
[----:B------:R-:W-:Y:S01]  /*1b90*/  IMAD R61, R21, UR9, R20 ;  /* 0x00000009153d7c24 */ /* 0x000fe2000f8e0214 */
[----:B------:R-:W-:Y:S02]  /*1ba0*/  ISETP.GE.OR P0, PT, R60, UR8, P0 ;  /* 0x000000083c007c0c */ /* 0x000fe40008706670 */
[----:B------:R-:W-:Y:S01]  /*1bb0*/  LOP3.LUT R10, R10, R17, RZ, 0x3c, !PT ;  /* 0x000000110a0a7212 */ /* 0x000fe200078e3cff */
[----:B------:R-:W-:-:S02]  /*1bc0*/  IMAD.IADD R23, R23, 0x1, R61 ;  /* 0x0000000117177824 */ /* 0x000fc400078e023d */
[----:B------:R-:W-:Y:S01]  /*1bd0*/  IMAD R18, R19, -0x19, R62 ;  /* 0xffffffe713127824 */ /* 0x000fe200078e023e */
[----:B------:R-:W-:Y:S01]  /*1be0*/  @P1 LOP3.LUT R10, R10, 0x1, R19, 0x78, !PT ;  /* 0x000000010a0a1812 */ /* 0x000fe200078e7813 */
[----:B------:R-:W-:-:S06]  /*1bf0*/  IMAD.MOV.U32 R17, RZ, RZ, -0x1 ;  /* 0xffffffffff117424 */ /* 0x000fcc00078e00ff */
[----:B------:R-:W-:Y:S05]  /*1c00*/  @P0 BRA `(.L_x_22) ;  /* 0x0000002400740947 */ /* 0x000fea0003800000 */
[----:B------:R-:W0:Y:S01]  /*1c10*/  LDC.64 R76, c[0x0][0x6c8] ;  /* 0x0001b200ff4c7b82 */ /* 0x000e220000000a00 */
[----:B------:R-:W-:Y:S01]  /*1c20*/  IMAD.IADD R20, R8, 0x1, -R59 ;  /* 0x0000000108147824 */ /* 0x000fe200078e0a3b */
[----:B---3-5:R-:W-:Y:S01]  /*1c30*/  ISETP.NE.AND P1, PT, R7, RZ, PT ;  /* 0x000000ff0700720c */ /* 0x028fe20003f25270 */
[----:B------:R-:W-:Y:S01]  /*1c40*/  IMAD.WIDE R58, R58, 0x40, RZ ;  /* 0x000000403a3a7825 */ /* 0x000fe200078e02ff */
[----:B------:R-:W-:Y:S02]  /*1c50*/  BSSY B0, `(.L_x_22) ;  /* 0x0000258000007945 */ /* 0x000fe40003800000 */
[----:B------:R-:W-:Y:S01]  /*1c60*/  ISETP.GT.AND P0, PT, R20, RZ, PT ;  /* 0x000000ff1400720c */ /* 0x000fe20003f04270 */
[----:B------:R-:W-:Y:S01]  /*1c70*/  IMAD.IADD R19, R14, 0x1, -R60 ;  /* 0x000000010e137824 */ /* 0x000fe200078e0a3c */
[----:B------:R-:W-:-:S04]  /*1c80*/  LOP3.LUT R73, R58, 0x6, R2, 0xf8, !PT ;  /* 0x000000063a497812 */ /* 0x000fc800078ef802 */
[----:B------:R-:W-:Y:S01]  /*1c90*/  ISETP.GT.AND P2, PT, R19, RZ, P0 ;  /* 0x000000ff1300720c */ /* 0x000fe20000744270 */
[-C--:B0-----:R-:W-:Y:S02]  /*1ca0*/  IMAD R60, R59, R76.reuse, RZ ;  /* 0x0000004c3b3c7224 */ /* 0x081fe400078e02ff */
[----:B------:R-:W-:-:S04]  /*1cb0*/  IMAD.WIDE.U32 R66, R73, R76, R22 ;  /* 0x0000004c49427225 */ /* 0x000fc800078e0016 */
[----:B------:R-:W-:-:S04]  /*1cc0*/  IMAD R23, R73, R77, R60 ;  /* 0x0000004d49177224 */ /* 0x000fc800078e023c */
[----:B------:R-:W-:Y:S01]  /*1cd0*/  IMAD.IADD R75, R67, 0x1, R23 ;  /* 0x00000001434b7824 */ /* 0x000fe200078e0217 */
[----:B------:R-:W-:Y:S06]  /*1ce0*/  @!P1 BRA `(.L_x_23) ;  /* 0x00000018008c9947 */ /* 0x000fec0003800000 */
[----:B------:R-:W-:Y:S01]  /*1cf0*/  ULDC.64 UR8, c[0x0][0x6b8] ;  /* 0x0001ae0000087ab9 */ /* 0x000fe20000000a00 */
[----:B------:R-:W-:Y:S01]  /*1d00*/  ULDC.64 UR22, c[0x0][0x6b0] ;  /* 0x0001ac0000167ab9 */ /* 0x000fe20000000a00 */
[----:B------:R-:W-:Y:S01]  /*1d10*/  IMAD R22, R63, UR8, RZ ;  /* 0x000000083f167c24 */ /* 0x000fe2000f8e02ff */
[----:B------:R-:W-:Y:S01]  /*1d20*/  ULDC.64 UR10, c[0x0][0x6a8] ;  /* 0x0001aa00000a7ab9 */ /* 0x000fe20000000a00 */
[C---:B------:R-:W-:Y:S01]  /*1d30*/  IMAD.WIDE.U32 R70, R21.reuse, UR8, R56 ;  /* 0x0000000815467c25 */ /* 0x040fe2000f8e0038 */
[----:B------:R-:W0:Y:S01]  /*1d40*/  LDC.64 R64, c[0x0][0x6b0] ;  /* 0x0001ac00ff407b82 */ /* 0x000e220000000a00 */
[----:B------:R-:W-:Y:S02]  /*1d50*/  ULDC.64 UR12, c[0x0][0x6c0] ;  /* 0x0001b000000c7ab9 */ /* 0x000fe40000000a00 */
[----:B------:R-:W-:Y:S02]  /*1d60*/  IMAD R69, R21, UR9, R22 ;  /* 0x0000000915457c24 */ /* 0x000fe4000f8e0216 */
[----:B------:R-:W-:-:S02]  /*1d70*/  IMAD R58, R59, UR22, RZ ;  /* 0x000000163b3a7c24 */ /* 0x000fc4000f8e02ff */
[----:B------:R-:W-:Y:S02]  /*1d80*/  IMAD.IADD R59, R71, 0x1, R69 ;  /* 0x00000001473b7824 */ /* 0x000fe400078e0245 */
[----:B------:R-:W-:Y:S02]  /*1d90*/  IMAD R71, R73, UR23, R58 ;  /* 0x0000001749477c24 */ /* 0x000fe4000f8e023a */
[----:B------:R-:W-:-:S04]  /*1da0*/  IMAD.MOV.U32 R58, RZ, RZ, R70 ;  /* 0x000000ffff3a7224 */ /* 0x000fc800078e0046 */
[----:B------:R-:W-:-:S04]  /*1db0*/  IMAD.WIDE.U32 R22, R73, UR22, R58 ;  /* 0x0000001649167c25 */ /* 0x000fc8000f8e003a */
[----:B------:R-:W-:Y:S01]  /*1dc0*/  IMAD.IADD R23, R23, 0x1, R71 ;  /* 0x0000000117177824 */ /* 0x000fe200078e0247 */
[----:B------:R-:W-:-:S04]  /*1dd0*/  LEA R60, P1, R22, UR10, 0x2 ;  /* 0x0000000a163c7c11 */ /* 0x000fc8000f8210ff */
[----:B------:R-:W-:-:S05]  /*1de0*/  LEA.HI.X R61, R22, UR11, R23, 0x2, P1 ;  /* 0x0000000b163d7c11 */ /* 0x000fca00088f1417 */
[----:B------:R-:W3:Y:S01]  /*1df0*/  @P2 LDG.E.LTC128B R72, desc[UR16][R60.64] ;  /* 0x000000103c482981 */ /* 0x000ee2000c1e1920 */
[C---:B------:R-:W-:Y:S01]  /*1e00*/  LEA R22, P1, R66.reuse, UR12, 0x2 ;  /* 0x0000000c42167c11 */ /* 0x040fe2000f8210ff */
[C---:B0-----:R-:W-:Y:S01]  /*1e10*/  IMAD.WIDE.U32 R64, R73.reuse, UR22, R64 ;  /* 0x0000001649407c25 */ /* 0x041fe2000f8e0040 */
[----:B------:R-:W-:Y:S02]  /*1e20*/  BSSY B1, `(.L_x_24) ;  /* 0x0000016000017945 */ /* 0x000fe40003800000 */
[----:B------:R-:W-:Y:S01]  /*1e30*/  LEA.HI.X R23, R66, UR13, R75, 0x2, P1 ;  /* 0x0000000d42177c11 */ /* 0x000fe200088f144b */
[----:B------:R-:W-:Y:S01]  /*1e40*/  IMAD.WIDE.U32 R62, R73, UR22, R56 ;  /* 0x00000016493e7c25 */ /* 0x000fe2000f8e0038 */
[----:B------:R-:W-:Y:S02]  /*1e50*/  ISETP.GT.AND P1, PT, R20, 0x1, PT ;  /* 0x000000011400780c */ /* 0x000fe40003f24270 */
[-C--:B------:R-:W-:Y:S01]  /*1e60*/  IADD3 R70, P6, R70, R64.reuse, RZ ;  /* 0x0000004046467210 */ /* 0x080fe20007fde0ff */
[C---:B------:R-:W-:Y:S01]  /*1e70*/  IMAD.IADD R63, R71.reuse, 0x1, R63 ;  /* 0x00000001473f7824 */ /* 0x040fe200078e023f */
[----:B------:R-:W-:Y:S01]  /*1e80*/  IADD3 R64, P3, R56, R64, RZ ;  /* 0x0000004038407210 */ /* 0x000fe20007f7e0ff */
[----:B------:R-:W-:Y:S01]  /*1e90*/  IMAD.IADD R71, R71, 0x1, R65 ;  /* 0x0000000147477824 */ /* 0x000fe200078e0241 */
[----:B------:R-:W-:Y:S01]  /*1ea0*/  LEA R58, P5, R76, R22, 0x2 ;  /* 0x000000164c3a7211 */ /* 0x000fe200078a10ff */
[----:B------:R-:W-:-:S04]  /*1eb0*/  IMAD.WIDE.U32 R62, R21, UR8, R62 ;  /* 0x00000008153e7c25 */ /* 0x000fc8000f8e003e */
[----:B------:R-:W-:Y:S02]  /*1ec0*/  IMAD.X R65, R57, 0x1, R71, P3 ;  /* 0x0000000139417824 */ /* 0x000fe400018e0647 */
[----:B---3--:R-:W-:-:S04]  /*1ed0*/  IMAD R67, R72, R7, RZ ;  /* 0x0000000748437224 */ /* 0x008fc800078e02ff */
[----:B--2---:R-:W-:Y:S02]  /*1ee0*/  IMAD R75, R24, R6, R67 ;  /* 0x00000006184b7224 */ /* 0x004fe400078e0243 */
[----:B------:R-:W-:Y:S01]  /*1ef0*/  IMAD.X R67, R71, 0x1, R59, P6 ;  /* 0x0000000147437824 */ /* 0x000fe200030e063b */
[C---:B------:R-:W-:Y:S02]  /*1f00*/  LEA R56, P6, R70.reuse, UR10, 0x2 ;  /* 0x0000000a46387c11 */ /* 0x040fe4000f8c10ff */
[----:B------:R0:W-:Y:S01]  /*1f10*/  @P2 STG.E desc[UR16][R22.64], R75 ;  /* 0x0000004b16002986 */ /* 0x0001e2000c101910 */
[----:B------:R-:W-:Y:S02]  /*1f20*/  ISETP.GT.AND P2, PT, R19, RZ, P1 ;  /* 0x000000ff1300720c */ /* 0x000fe40000f44270 */
[----:B------:R-:W-:Y:S01]  /*1f30*/  LEA.HI.X R57, R70, UR11, R67, 0x2, P6 ;  /* 0x0000000b46397c11 */ /* 0x000fe2000b0f1443 */
[----:B------:R-:W-:Y:S01]  /*1f40*/  IMAD.IADD R67, R69, 0x1, R63 ;  /* 0x0000000145437824 */ /* 0x000fe200078e023f */
[----:B------:R-:W-:-:S09]  /*1f50*/  LEA.HI.X R59, R76, R23, R77, 0x2, P5 ;  /* 0x000000174c3b7211 */ /* 0x000fd200028f144d */
[----:B0-----:R-:W-:Y:S05]  /*1f60*/  @!P2 BRA `(.L_x_25) ;  /* 0x000000000004a947 */ /* 0x001fea0003800000 */
[----:B------:R0:W5:Y:S02]  /*1f70*/  LDG.E.LTC128B R72, desc[UR16][R56.64] ;  /* 0x0000001038487981 */ /* 0x000164000c1e1920 */
.L_x_25:
[----:B------:R-:W-:Y:S05]  /*1f80*/  BSYNC B1 ;  /* 0x0000000000017941 */ /* 0x000fea0003800000 */
.L_x_24:
[----:B-----5:R-:W-:Y:S01]  /*1f90*/  IMAD R63, R72, R7, RZ ;  /* 0x00000007483f7224 */ /* 0x020fe200078e02ff */
[----:B------:R-:W-:Y:S01]  /*1fa0*/  ISETP.GT.AND P3, PT, R19, 0x8, P0 ;  /* 0x000000081300780c */ /* 0x000fe20000764270 */
[----:B------:R-:W-:Y:S01]  /*1fb0*/  BSSY B1, `(.L_x_26) ;  /* 0x0000009000017945 */ /* 0x000fe20003800000 */
[----:B------:R-:W-:Y:S01]  /*1fc0*/  LEA R24, P5, R62, UR10, 0x2 ;  /* 0x0000000a3e187c11 */ /* 0x000fe2000f8a10ff */
[----:B------:R-:W-:Y:S01]  /*1fd0*/  IMAD R71, R25, R6, R63 ;  /* 0x0000000619477224 */ /* 0x000fe200078e023f */
[----:B------:R-:W-:Y:S02]  /*1fe0*/  ISETP.GT.AND P0, PT, R20, 0x8, PT ;  /* 0x000000081400780c */ /* 0x000fe40003f04270 */
[----:B------:R-:W-:Y:S01]  /*1ff0*/  LEA.HI.X R25, R62, UR11, R67, 0x2, P5 ;  /* 0x0000000b3e197c11 */ /* 0x000fe2000a8f1443 */
[----:B------:R-:W-:Y:S01]  /*2000*/  IMAD.WIDE.U32 R62, R21, UR8, R64 ;  /* 0x00000008153e7c25 */ /* 0x000fe2000f8e0040 */
[----:B------:R1:W-:Y:S05]  /*2010*/  @P2 STG.E desc[UR16][R58.64], R71 ;  /* 0x000000473a002986 */ /* 0x0003ea000c101910 */
[----:B------:R-:W-:Y:S05]  /*2020*/  @!P3 BRA `(.L_x_27) ;  /* 0x000000000004b947 */ /* 0x000fea0003800000 */
[----:B------:R2:W5:Y:S02]  /*2030*/  LDG.E.LTC128B R72, desc[UR16][R24.64+0x20] ;  /* 0x0000201018487981 */ /* 0x000564000c1e1920 */
.L_x_27:
[----:B------:R-:W-:Y:S05]  /*2040*/  BSYNC B1 ;  /* 0x0000000000017941 */ /* 0x000fea0003800000 */
.L_x_26:
[----:B-----5:R-:W-:Y:S01]  /*2050*/  IMAD R21, R72, R7, RZ ;  /* 0x0000000748157224 */ /* 0x020fe200078e02ff */
[----:B------:R-:W-:Y:S01]  /*2060*/  ISETP.GT.AND P2, PT, R19, 0x8, P1 ;  /* 0x000000081300780c */ /* 0x000fe20000f44270 */
[----:B--2---:R-:W-:Y:S01]  /*2070*/  IMAD.IADD R25, R69, 0x1, R63 ;  /* 0x0000000145197824 */ /* 0x004fe200078e023f */
[----:B------:R-:W-:Y:S01]  /*2080*/  LEA R24, P1, R62, UR10, 0x2 ;  /* 0x0000000a3e187c11 */ /* 0x000fe2000f8210ff */
[----:B------:R-:W-:Y:S01]  /*2090*/  IMAD R21, R26, R6, R21 ;  /* 0x000000061a157224 */ /* 0x000fe200078e0215 */
[----:B------:R-:W-:Y:S02]  /*20a0*/  BSSY B1, `(.L_x_28) ;  /* 0x0000005000017945 */ /* 0x000fe40003800000 */
[----:B------:R-:W-:Y:S02]  /*20b0*/  LEA.HI.X R25, R62, UR11, R25, 0x2, P1 ;  /* 0x0000000b3e197c11 */ /* 0x000fe400088f1419 */
[----:B------:R2:W-:Y:S05]  /*20c0*/  @P3 STG.E desc[UR16][R22.64+0x20], R21 ;  /* 0x0000201516003986 */ /* 0x0005ea000c101910 */
[----:B------:R-:W-:Y:S05]  /*20d0*/  @!P2 BRA `(.L_x_29) ;  /* 0x000000000004a947 */ /* 0x000fea0003800000 */
[----:B------:R3:W5:Y:S02]  /*20e0*/  LDG.E.LTC128B R72, desc[UR16][R24.64+0x20] ;  /* 0x0000201018487981 */ /* 0x000764000c1e1920 */
.L_x_29:
[----:B------:R-:W-:Y:S05]  /*20f0*/  BSYNC B1 ;  /* 0x0000000000017941 */ /* 0x000fea0003800000 */
.L_x_28:
[----:B--2--5:R-:W-:Y:S01]  /*2100*/  IMAD R21, R72, R7, RZ ;  /* 0x0000000748157224 */ /* 0x024fe200078e02ff */
[----:B------:R-:W-:Y:S01]  /*2110*/  ISETP.GT.AND P3, PT, R19, RZ, P0 ;  /* 0x000000ff1300720c */ /* 0x000fe20000764270 */
[----:B------:R-:W-:Y:S01]  /*2120*/  BSSY B1, `(.L_x_30) ;  /* 0x0000009000017945 */ /* 0x000fe20003800000 */
[----:B---3--:R-:W-:Y:S01]  /*2130*/  IADD3 R24, P6, R60, UR6, RZ ;  /* 0x000000063c187c10 */ /* 0x008fe2000ffde0ff */
[----:B------:R-:W-:Y:S01]  /*2140*/  IMAD R21, R27, R6, R21 ;  /* 0x000000061b157224 */ /* 0x000fe200078e0215 */
[----:B------:R-:W-:Y:S02]  /*2150*/  ISETP.GT.AND P1, PT, R20, 0x9, PT ;  /* 0x000000091400780c */ /* 0x000fe40003f24270 */
[----:B------:R-:W-:Y:S02]  /*2160*/  IADD3 R26, P5, R22, UR14, RZ ;  /* 0x0000000e161a7c10 */ /* 0x000fe4000ffbe0ff */
[----:B------:R2:W-:Y:S01]  /*2170*/  @P2 STG.E desc[UR16][R58.64+0x20], R21 ;  /* 0x000020153a002986 */ /* 0x0005e2000c101910 */
[----:B------:R-:W-:-:S04]  /*2180*/  IADD3.X R25, R61, UR5, RZ, P6, !PT ;  /* 0x000000053d197c10 */ /* 0x000fc8000b7fe4ff */
[----:B------:R-:W-:Y:S06]  /*2190*/  @!P3 BRA `(.L_x_31) ;  /* 0x000000000004b947 */ /* 0x000fec0003800000 */
[----:B------:R3:W5:Y:S02]  /*21a0*/  LDG.E.LTC128B R72, desc[UR16][R24.64] ;  /* 0x0000001018487981 */ /* 0x000764000c1e1920 */
.L_x_31:
[----:B------:R-:W-:Y:S05]  /*21b0*/  BSYNC B1 ;  /* 0x0000000000017941 */ /* 0x000fea0003800000 */
.L_x_30:
[----:B--2--5:R-:W-:Y:S01]  /*21c0*/  IMAD R21, R72, R7, RZ ;  /* 0x0000000748157224 */ /* 0x024fe200078e02ff */
[----:B------:R-:W-:Y:S01]  /*21d0*/  IADD3.X R27, R23, UR7, RZ, P5, !PT ;  /* 0x00000007171b7c10 */ /* 0x000fe2000affe4ff */
[----:B------:R-:W-:Y:S01]  /*21e0*/  BSSY B1, `(.L_x_32) ;  /* 0x0000009000017945 */ /* 0x000fe20003800000 */
[----:B------:R-:W-:Y:S01]  /*21f0*/  ISETP.GT.AND P2, PT, R19, RZ, P1 ;  /* 0x000000ff1300720c */ /* 0x000fe20000f44270 */
[----:B------:R-:W-:Y:S01]  /*2200*/  IMAD R21, R28, R6, R21 ;  /* 0x000000061c157224 */ /* 0x000fe200078e0215 */
[----:B------:R-:W-:Y:S02]  /*2210*/  IADD3 R62, P6, R56, UR6, RZ ;  /* 0x00000006383e7c10 */ /* 0x000fe4000ffde0ff */
[----:B------:R-:W-:Y:S02]  /*2220*/  IADD3 R64, P5, R58, UR14, RZ ;  /* 0x0000000e3a407c10 */ /* 0x000fe4000ffbe0ff */
[----:B------:R2:W-:Y:S01]  /*2230*/  @P3 STG.E desc[UR16][R26.64], R21 ;  /* 0x000000151a003986 */ /* 0x0005e2000c101910 */
[----:B------:R-:W-:-:S06]  /*2240*/  IADD3.X R63, R57, UR5, RZ, P6, !PT ;  /* 0x00000005393f7c10 */ /* 0x000fcc000b7fe4ff */
[----:B------:R-:W-:Y:S05]  /*2250*/  @!P2 BRA `(.L_x_33) ;  /* 0x000000000004a947 */ /* 0x000fea0003800000 */
[----:B------:R4:W5:Y:S02]  /*2260*/  LDG.E.LTC128B R72, desc[UR16][R62.64] ;  /* 0x000000103e487981 */ /* 0x000964000c1e1920 */
.L_x_33:
[----:B------:R-:W-:Y:S05]  /*2270*/  BSYNC B1 ;  /* 0x0000000000017941 */ /* 0x000fea0003800000 */
.L_x_32:
[----:B--2--5:R-:W-:Y:S01]  /*2280*/  IMAD R21, R72, R7, RZ ;  /* 0x0000000748157224 */ /* 0x024fe200078e02ff */
[----:B------:R-:W-:Y:S01]  /*2290*/  IADD3.X R65, R59, UR7, RZ, P5, !PT ;  /* 0x000000073b417c10 */ /* 0x000fe2000affe4ff */
[----:B------:R-:W-:Y:S01]  /*22a0*/  BSSY B1, `(.L_x_34) ;  /* 0x0000009000017945 */ /* 0x000fe20003800000 */
[----:B------:R-:W-:Y:S01]  /*22b0*/  ISETP.GT.AND P0, PT, R19, 0x8, P0 ;  /* 0x000000081300780c */ /* 0x000fe20000704270 */
[----:B------:R-:W-:Y:S01]  /*22c0*/  IMAD R21, R29, R6, R21 ;  /* 0x000000061d157224 */ /* 0x000fe200078e0215 */
[----:B------:R-:W-:Y:S02]  /*22d0*/  IADD3 R28, P3, R60, UR20, RZ ;  /* 0x000000143c1c7c10 */ /* 0x000fe4000ff7e0ff */
[----:B------:R-:W-:Y:S02]  /*22e0*/  IADD3 R66, P5, R22, UR18, RZ ;  /* 0x0000001216427c10 */ /* 0x000fe4000ffbe0ff */
[----:B------:R2:W-:Y:S01]  /*22f0*/  @P2 STG.E desc[UR16][R64.64], R21 ;  /* 0x0000001540002986 */ /* 0x0005e2000c101910 */
[----:B------:R-:W-:-:S06]  /*2300*/  IADD3.X R29, R61, UR21, RZ, P3, !PT ;  /* 0x000000153d1d7c10 */ /* 0x000fcc0009ffe4ff */
[----:B------:R-:W-:Y:S05]  /*2310*/  @!P0 BRA `(.L_x_35) ;  /* 0x0000000000048947 */ /* 0x000fea0003800000 */
[----:B------:R0:W5:Y:S02]  /*2320*/  LDG.E.LTC128B R72, desc[UR16][R28.64] ;  /* 0x000000101c487981 */ /* 0x000164000c1e1920 */
.L_x_35:
[----:B------:R-:W-:Y:S05]  /*2330*/  BSYNC B1 ;  /* 0x0000000000017941 */ /* 0x000fea0003800000 */
.L_x_34:
[----:B--2--5:R-:W-:Y:S01]  /*2340*/  IMAD R21, R72, R7, RZ ;  /* 0x0000000748157224 */ /* 0x024fe200078e02ff */
[----:B------:R-:W-:Y:S01]  /*2350*/  IADD3.X R67, R23, UR19, RZ, P5, !PT ;  /* 0x0000001317437c10 */ /* 0x000fe2000affe4ff */
[----:B------:R-:W-:Y:S01]  /*2360*/  BSSY B1, `(.L_x_36) ;  /* 0x0000008000017945 */ /* 0x000fe20003800000 */
[----:B------:R-:W-:Y:S01]  /*2370*/  ISETP.GT.AND P2, PT, R19, 0x8, P1 ;  /* 0x000000081300780c */ /* 0x000fe20000f44270 */
[----:B------:R-:W-:Y:S01]  /*2380*/  IMAD R21, R30, R6, R21 ;  /* 0x000000061e157224 */ /* 0x000fe200078e0215 */
[----:B------:R-:W-:-:S04]  /*2390*/  IADD3 R22, P1, R56, UR20, RZ ;  /* 0x0000001438167c10 */ /* 0x000fc8000ff3e0ff */
[----:B------:R2:W-:Y:S01]  /*23a0*/  @P0 STG.E desc[UR16][R66.64], R21 ;  /* 0x0000001542000986 */ /* 0x0005e2000c101910 */
[----:B------:R-:W-:-:S06]  /*23b0*/  IADD3.X R23, R57, UR21, RZ, P1, !PT ;  /* 0x0000001539177c10 */ /* 0x000fcc0008ffe4ff */
[----:B------:R-:W-:Y:S05]  /*23c0*/  @!P2 BRA `(.L_x_37) ;  /* 0x000000000004a947 */ /* 0x000fea0003800000 */
[----:B------:R0:W5:Y:S02]  /*23d0*/  LDG.E.LTC128B R72, desc[UR16][R22.64] ;  /* 0x0000001016487981 */ /* 0x000164000c1e1920 */
.L_x_37:
[----:B------:R-:W-:Y:S05]  /*23e0*/  BSYNC B1 ;  /* 0x0000000000017941 */ /* 0x000fea0003800000 */
.L_x_36:
[----:B--2--5:R-:W-:Y:S01]  /*23f0*/  IMAD R21, R72, R7, RZ ;  /* 0x0000000748157224 */ /* 0x024fe200078e02ff */
[----:B0-----:R-:W-:Y:S01]  /*2400*/  IADD3 R22, P5, R58, UR18, RZ ;  /* 0x000000123a167c10 */ /* 0x001fe2000ffbe0ff */
[----:B------:R-:W-:Y:S01]  /*2410*/  BSSY B1, `(.L_x_38) ;  /* 0x000000c000017945 */ /* 0x000fe20003800000 */
[----:B------:R-:W-:Y:S01]  /*2420*/  ISETP.GT.AND P1, PT, R20, 0x10, PT ;  /* 0x000000101400780c */ /* 0x000fe20003f24270 */
[----:B------:R-:W-:Y:S01]  /*2430*/  IMAD R21, R31, R6, R21 ;  /* 0x000000061f157224 */ /* 0x000fe200078e0215 */
[----:B------:R-:W-:Y:S02]  /*2440*/  IADD3.X R23, R59, UR19, RZ, P5, !PT ;  /* 0x000000133b177c10 */ /* 0x000fe4000affe4ff */
[----:B------:R-:W-:Y:S02]  /*2450*/  ISETP.GT.AND P3, PT, R19, RZ, P1 ;  /* 0x000000ff1300720c */ /* 0x000fe40000f64270 */
[----:B------:R-:W-:Y:S01]  /*2460*/  IADD3 R28, P6, R24, UR6, RZ ;  /* 0x00000006181c7c10 */ /* 0x000fe2000ffde0ff */
[----:B------:R0:W-:Y:S01]  /*2470*/  @P2 STG.E desc[UR16][R22.64], R21 ;  /* 0x0000001516002986 */ /* 0x0001e2000c101910 */
[----:B------:R-:W-:-:S02]  /*2480*/  ISETP.GT.AND P0, PT, R20, 0x11, PT ;  /* 0x000000111400780c */ /* 0x000fc40003f04270 */
[----:B------:R-:W-:Y:S02]  /*2490*/  IADD3 R30, P5, R26, UR14, RZ ;  /* 0x0000000e1a1e7c10 */ /* 0x000fe4000ffbe0ff */
[----:B------:R-:W-:-:S05]  /*24a0*/  IADD3.X R29, R25, UR5, RZ, P6, !PT ;  /* 0x00000005191d7c10 */ /* 0x000fca000b7fe4ff */
[----:B------:R-:W-:Y:S06]  /*24b0*/  @!P3 BRA `(.L_x_39) ;  /* 0x000000000004b947 */ /* 0x000fec0003800000 */
[----:B------:R2:W5:Y:S02]  /*24c0*/  LDG.E.LTC128B R72, desc[UR16][R28.64] ;  /* 0x000000101c487981 */ /* 0x000564000c1e1920 */
.L_x_39:
[----:B------:R-:W-:Y:S05]  /*24d0*/  BSYNC B1 ;  /* 0x0000000000017941 */ /* 0x000fea0003800000 */
.L_x_38:
[----:B0----5:R-:W-:Y:S01]  /*24e0*/  IMAD R21, R72, R7, RZ ;  /* 0x0000000748157224 */ /* 0x021fe200078e02ff */
        /* <DEDUP_REMOVED lines=10> */
.L_x_41:
[----:B------:R-:W-:Y:S05]  /*2590*/  BSYNC B1 ;  /* 0x0000000000017941 */ /* 0x000fea0003800000 */
.L_x_40:
[----:B0----5:R-:W-:Y:S01]  /*25a0*/  IMAD R21, R72, R7, RZ ;  /* 0x0000000748157224 */ /* 0x021fe200078e02ff */
[----:B------:R-:W-:Y:S01]  /*25b0*/  IADD3.X R57, R65, UR7, RZ, P5, !PT ;  /* 0x0000000741397c10 */ /* 0x000fe2000affe4ff */
[----:B------:R-:W-:Y:S01]  /*25c0*/  BSSY B1, `(.L_x_42) ;  /* 0x0000009000017945 */ /* 0x000fe20003800000 */
[----:B------:R-:W-:Y:S01]  /*25d0*/  ISETP.GT.AND P1, PT, R19, 0x8, P1 ;  /* 0x000000081300780c */ /* 0x000fe20000f24270 */
[----:B------:R-:W-:Y:S01]  /*25e0*/  IMAD R21, R33, R6, R21 ;  /* 0x0000000621157224 */ /* 0x000fe200078e0215 */
[----:B---3--:R-:W-:Y:S02]  /*25f0*/  IADD3 R24, P3, R24, UR20, RZ ;  /* 0x0000001418187c10 */ /* 0x008fe4000ff7e0ff */
[----:B------:R-:W-:Y:S02]  /*2600*/  IADD3 R32, P5, R26, UR18, RZ ;  /* 0x000000121a207c10 */ /* 0x000fe4000ffbe0ff */
[----:B------:R0:W-:Y:S01]  /*2610*/  @P2 STG.E desc[UR16][R56.64], R21 ;  /* 0x0000001538002986 */ /* 0x0001e2000c101910 */
[----:B------:R-:W-:-:S06]  /*2620*/  IADD3.X R25, R25, UR21, RZ, P3, !PT ;  /* 0x0000001519197c10 */ /* 0x000fcc0009ffe4ff */
[----:B------:R-:W-:Y:S05]  /*2630*/  @!P1 BRA `(.L_x_43) ;  /* 0x0000000000049947 */ /* 0x000fea0003800000 */
[----:B------:R3:W5:Y:S02]  /*2640*/  LDG.E.LTC128B R72, desc[UR16][R24.64] ;  /* 0x0000001018487981 */ /* 0x000764000c1e1920 */
.L_x_43:
[----:B------:R-:W-:Y:S05]  /*2650*/  BSYNC B1 ;  /* 0x0000000000017941 */ /* 0x000fea0003800000 */
.L_x_42:
[----:B0----5:R-:W-:Y:S01]  /*2660*/  IMAD R21, R72, R7, RZ ;  /* 0x0000000748157224 */ /* 0x021fe200078e02ff */
[----:B------:R-:W-:Y:S01]  /*2670*/  IADD3.X R33, R27, UR19, RZ, P5, !PT ;  /* 0x000000131b217c10 */ /* 0x000fe2000affe4ff */
[----:B------:R-:W-:Y:S01]  /*2680*/  BSSY B1, `(.L_x_44) ;  /* 0x0000008000017945 */ /* 0x000fe20003800000 */
[----:B------:R-:W-:Y:S01]  /*2690*/  ISETP.GT.AND P2, PT, R19, 0x8, P0 ;  /* 0x000000081300780c */ /* 0x000fe20000744270 */
[----:B------:R-:W-:Y:S01]  /*26a0*/  IMAD R21, R34, R6, R21 ;  /* 0x0000000622157224 */ /* 0x000fe200078e0215 */
[----:B---3--:R-:W-:-:S04]  /*26b0*/  IADD3 R24, P0, R62, UR20, RZ ;  /* 0x000000143e187c10 */ /* 0x008fc8000ff1e0ff */
[----:B------:R0:W-:Y:S01]  /*26c0*/  @P1 STG.E desc[UR16][R32.64], R21 ;  /* 0x0000001520001986 */ /* 0x0001e2000c101910 */
[----:B------:R-:W-:-:S06]  /*26d0*/  IADD3.X R25, R63, UR21, RZ, P0, !PT ;  /* 0x000000153f197c10 */ /* 0x000fcc00087fe4ff */
[----:B------:R-:W-:Y:S05]  /*26e0*/  @!P2 BRA `(.L_x_45) ;  /* 0x000000000004a947 */ /* 0x000fea0003800000 */
[----:B------:R3:W5:Y:S02]  /*26f0*/  LDG.E.LTC128B R72, desc[UR16][R24.64] ;  /* 0x0000001018487981 */ /* 0x000764000c1e1920 */
.L_x_45:
[----:B------:R-:W-:Y:S05]  /*2700*/  BSYNC B1 ;  /* 0x0000000000017941 */ /* 0x000fea0003800000 */
.L_x_44:
[----:B0----5:R-:W-:Y:S01]  /*2710*/  IMAD R21, R72, R7, RZ ;  /* 0x0000000748157224 */ /* 0x021fe200078e02ff */
[----:B---3--:R-:W-:Y:S01]  /*2720*/  IADD3 R24, P5, R64, UR18, RZ ;  /* 0x0000001240187c10 */ /* 0x008fe2000ffbe0ff */
        /* <DEDUP_REMOVED lines=12> */
.L_x_47:
[----:B------:R-:W-:Y:S05]  /*27f0*/  BSYNC B1 ;  /* 0x0000000000017941 */ /* 0x000fea0003800000 */
.L_x_46:
        /* <DEDUP_REMOVED lines=11> */
.L_x_49:
[----:B------:R-:W-:Y:S05]  /*28b0*/  BSYNC B1 ;  /* 0x0000000000017941 */ /* 0x000fea0003800000 */
.L_x_48:
[----:B0----5:R-:W-:Y:S01]  /*28c0*/  IMAD R21, R72, R7, RZ ;  /* 0x0000000748157224 */ /* 0x021fe200078e02ff */
[----:B------:R-:W-:Y:S01]  /*28d0*/  IADD3.X R35, R57, UR7, RZ, P5, !PT ;  /* 0x0000000739237c10 */ /* 0x000fe2000affe4ff */
[----:B------:R-:W-:Y:S01]  /*28e0*/  BSSY B1, `(.L_x_50) ;  /* 0x0000009000017945 */ /* 0x000fe20003800000 */
[----:B------:R-:W-:Y:S01]  /*28f0*/  ISETP.GT.AND P1, PT, R19, 0x8, P1 ;  /* 0x000000081300780c */ /* 0x000fe20000f24270 */
[----:B------:R-:W-:Y:S01]  /*2900*/  IMAD R21, R37, R6, R21 ;  /* 0x0000000625157224 */ /* 0x000fe200078e0215 */
[----:B--2---:R-:W-:Y:S02]  /*2910*/  IADD3 R28, P3, R28, UR20, RZ ;  /* 0x000000141c1c7c10 */ /* 0x004fe4000ff7e0ff */
[----:B------:R-:W-:Y:S02]  /*2920*/  IADD3 R36, P5, R30, UR18, RZ ;  /* 0x000000121e247c10 */ /* 0x000fe4000ffbe0ff */
[----:B------:R0:W-:Y:S01]  /*2930*/  @P2 STG.E desc[UR16][R34.64], R21 ;  /* 0x0000001522002986 */ /* 0x0001e2000c101910 */
[----:B------:R-:W-:-:S06]  /*2940*/  IADD3.X R29, R29, UR21, RZ, P3, !PT ;  /* 0x000000151d1d7c10 */ /* 0x000fcc0009ffe4ff */
[----:B------:R-:W-:Y:S05]  /*2950*/  @!P1 BRA `(.L_x_51) ;  /* 0x0000000000049947 */ /* 0x000fea0003800000 */
[----:B------:R2:W5:Y:S02]  /*2960*/  LDG.E.LTC128B R72, desc[UR16][R28.64] ;  /* 0x000000101c487981 */ /* 0x000564000c1e1920 */
.L_x_51:
[----:B------:R-:W-:Y:S05]  /*2970*/  BSYNC B1 ;  /* 0x0000000000017941 */ /* 0x000fea0003800000 */
.L_x_50:
[----:B0----5:R-:W-:Y:S01]  /*2980*/  IMAD R21, R72, R7, RZ ;  /* 0x0000000748157224 */ /* 0x021fe200078e02ff */
        /* <DEDUP_REMOVED lines=9> */
.L_x_53:
[----:B------:R-:W-:Y:S05]  /*2a20*/  BSYNC B1 ;  /* 0x0000000000017941 */ /* 0x000fea0003800000 */
.L_x_52:
[----:B0----5:R-:W-:Y:S01]  /*2a30*/  IMAD R21, R72, R7, RZ ;  /* 0x0000000748157224 */ /* 0x021fe200078e02ff */
[----:B------:R-:W-:Y:S01]  /*2a40*/  IADD3 R22, P5, R56, UR18, RZ ;  /* 0x0000001238167c10 */ /* 0x000fe2000ffbe0ff */
[----:B------:R-:W-:Y:S01]  /*2a50*/  BSSY B1, `(.L_x_54) ;  /* 0x000000c000017945 */ /* 0x000fe20003800000 */
[----:B------:R-:W-:Y:S01]  /*2a60*/  ISETP.GT.AND P1, PT, R20, 0x20, PT ;  /* 0x000000201400780c */ /* 0x000fe20003f24270 */
[----:B------:R-:W-:Y:S01]  /*2a70*/  IMAD R21, R39, R6, R21 ;  /* 0x0000000627157224 */ /* 0x000fe200078e0215 */
[----:B------:R-:W-:Y:S02]  /*2a80*/  IADD3.X R23, R57, UR19, RZ, P5, !PT ;  /* 0x0000001339177c10 */ /* 0x000fe4000affe4ff */
[----:B------:R-:W-:Y:S02]  /*2a90*/  ISETP.GT.AND P3, PT, R19, RZ, P1 ;  /* 0x000000ff1300720c */ /* 0x000fe40000f64270 */
[----:B--2---:R-:W-:Y:S01]  /*2aa0*/  IADD3 R28, P6, R26, UR6, RZ ;  /* 0x000000061a1c7c10 */ /* 0x004fe2000ffde0ff */
[----:B------:R0:W-:Y:S01]  /*2ab0*/  @P2 STG.E desc[UR16][R22.64], R21 ;  /* 0x0000001516002986 */ /* 0x0001e2000c101910 */
[----:B------:R-:W-:-:S02]  /*2ac0*/  ISETP.GT.AND P0, PT, R20, 0x21, PT ;  /* 0x000000211400780c */ /* 0x000fc40003f04270 */
[----:B------:R-:W-:Y:S02]  /*2ad0*/  IADD3 R30, P5, R32, UR14, RZ ;  /* 0x0000000e201e7c10 */ /* 0x000fe4000ffbe0ff */
[----:B------:R-:W-:-:S05]  /*2ae0*/  IADD3.X R29, R27, UR5, RZ, P6, !PT ;  /* 0x000000051b1d7c10 */ /* 0x000fca000b7fe4ff */
[----:B------:R-:W-:Y:S06]  /*2af0*/  @!P3 BRA `(.L_x_55) ;  /* 0x000000000004b947 */ /* 0x000fec0003800000 */
[----:B------:R2:W5:Y:S02]  /*2b00*/  LDG.E.LTC128B R72, desc[UR16][R28.64] ;  /* 0x000000101c487981 */ /* 0x000564000c1e1920 */
.L_x_55:
[----:B------:R-:W-:Y:S05]  /*2b10*/  BSYNC B1 ;  /* 0x0000000000017941 */ /* 0x000fea0003800000 */
.L_x_54:
        /* <DEDUP_REMOVED lines=11> */
.L_x_57:
[----:B------:R-:W-:Y:S05]  /*2bd0*/  BSYNC B1 ;  /* 0x0000000000017941 */ /* 0x000fea0003800000 */
.L_x_56:
        /* <DEDUP_REMOVED lines=11> */
.L_x_59:
[----:B------:R-:W-:Y:S05]  /*2c90*/  BSYNC B1 ;  /* 0x0000000000017941 */ /* 0x000fea0003800000 */
.L_x_58:
        /* <DEDUP_REMOVED lines=10> */
.L_x_61:
[----:B------:R-:W-:Y:S05]  /*2d40*/  BSYNC B1 ;  /* 0x0000000000017941 */ /* 0x000fea0003800000 */
.L_x_60:
[----:B0----5:R-:W-:Y:S01]  /*2d50*/  IMAD R21, R72, R7, RZ ;  /* 0x0000000748157224 */ /* 0x021fe200078e02ff */
[----:B------:R-:W-:Y:S01]  /*2d60*/  IADD3 R24, P5, R34, UR18, RZ ;  /* 0x0000001222187c10 */ /* 0x000fe2000ffbe0ff */
[----:B------:R-:W-:Y:S01]  /*2d70*/  BSSY B1, `(.L_x_62) ;  /* 0x000000c000017945 */ /* 0x000fe20003800000 */
[----:B------:R-:W-:Y:S01]  /*2d80*/  ISETP.GT.AND P1, PT, R20, 0x28, PT ;  /* 0x000000281400780c */ /* 0x000fe20003f24270 */
[----:B------:R-:W-:Y:S01]  /*2d90*/  IMAD R21, R43, R6, R21 ;  /* 0x000000062b157224 */ /* 0x000fe200078e0215 */
[----:B------:R-:W-:Y:S02]  /*2da0*/  IADD3.X R25, R35, UR19, RZ, P5, !PT ;  /* 0x0000001323197c10 */ /* 0x000fe4000affe4ff */
[----:B------:R-:W-:Y:S02]  /*2db0*/  ISETP.GT.AND P3, PT, R19, RZ, P1 ;  /* 0x000000ff1300720c */ /* 0x000fe40000f64270 */
[----:B---3--:R-:W-:Y:S01]  /*2dc0*/  IADD3 R26, P6, R28, UR6, RZ ;  /* 0x000000061c1a7c10 */ /* 0x008fe2000ffde0ff */
[----:B------:R0:W-:Y:S01]  /*2dd0*/  @P2 STG.E desc[UR16][R24.64], R21 ;  /* 0x0000001518002986 */ /* 0x0001e2000c101910 */
[----:B------:R-:W-:-:S02]  /*2de0*/  ISETP.GT.AND P0, PT, R20, 0x29, PT ;  /* 0x000000291400780c */ /* 0x000fc40003f04270 */
[----:B------:R-:W-:Y:S02]  /*2df0*/  IADD3 R32, P5, R30, UR14, RZ ;  /* 0x0000000e1e207c10 */ /* 0x000fe4000ffbe0ff */
[----:B------:R-:W-:-:S05]  /*2e00*/  IADD3.X R27, R29, UR5, RZ, P6, !PT ;  /* 0x000000051d1b7c10 */ /* 0x000fca000b7fe4ff */
[----:B------:R-:W-:Y:S06]  /*2e10*/  @!P3 BRA `(.L_x_63) ;  /* 0x000000000004b947 */ /* 0x000fec0003800000 */
[----:B------:R3:W5:Y:S02]  /*2e20*/  LDG.E.LTC128B R72, desc[UR16][R26.64] ;  /* 0x000000101a487981 */ /* 0x000764000c1e1920 */
.L_x_63:
[----:B------:R-:W-:Y:S05]  /*2e30*/  BSYNC B1 ;  /* 0x0000000000017941 */ /* 0x000fea0003800000 */
.L_x_62:
        /* <DEDUP_REMOVED lines=11> */
.L_x_65:
[----:B------:R-:W-:Y:S05]  /*2ef0*/  BSYNC B1 ;  /* 0x0000000000017941 */ /* 0x000fea0003800000 */
.L_x_64:
        /* <DEDUP_REMOVED lines=11> */
.L_x_67:
[----:B------:R-:W-:Y:S05]  /*2fb0*/  BSYNC B1 ;  /* 0x0000000000017941 */ /* 0x000fea0003800000 */
.L_x_66:
        /* <DEDUP_REMOVED lines=10> */
.L_x_69:
[----:B------:R-:W-:Y:S05]  /*3060*/  BSYNC B1 ;  /* 0x0000000000017941 */ /* 0x000fea0003800000 */
.L_x_68:
        /* <DEDUP_REMOVED lines=14> */
.L_x_71:
[----:B------:R-:W-:Y:S05]  /*3150*/  BSYNC B1 ;  /* 0x0000000000017941 */ /* 0x000fea0003800000 */
.L_x_70:
[----:B0----5:R-:W-:Y:S01]  /*3160*/  IMAD R21, R72, R7, RZ ;  /* 0x0000000748157224 */ /* 0x021fe200078e02ff */
[----:B------:R-:W-:Y:S01]  /*3170*/  IADD3.X R31, R33, UR7, RZ, P6, !PT ;  /* 0x00000007211f7c10 */ /* 0x000fe2000b7fe4ff */
[----:B------:R-:W-:Y:S01]  /*3180*/  BSSY B1, `(.L_x_72) ;  /* 0x0000008000017945 */ /* 0x000fe20003800000 */
[----:B------:R-:W-:Y:S01]  /*3190*/  ISETP.GT.AND P2, PT, R19, RZ, P1 ;  /* 0x000000ff1300720c */ /* 0x000fe20000f44270 */
[----:B------:R-:W-:Y:S01]  /*31a0*/  IMAD R21, R48, R6, R21 ;  /* 0x0000000630157224 */ /* 0x000fe200078e0215 */
[----:B------:R-:W-:-:S04]  /*31b0*/  IADD3 R38, P0, R24, UR6, RZ ;  /* 0x0000000618267c10 */ /* 0x000fc8000ff1e0ff */
[----:B------:R0:W-:Y:S01]  /*31c0*/  @P5 STG.E desc[UR16][R30.64], R21 ;  /* 0x000000151e005986 */ /* 0x0001e2000c101910 */
[----:B------:R-:W-:-:S06]  /*31d0*/  IADD3.X R39, R25, UR5, RZ, P0, !PT ;  /* 0x0000000519277c10 */ /* 0x000fcc00087fe4ff */
[----:B------:R-:W-:Y:S05]  /*31e0*/  @!P2 BRA `(.L_x_73) ;  /* 0x000000000004a947 */ /* 0x000fea0003800000 */
[----:B------:R0:W5:Y:S02]  /*31f0*/  LDG.E.LTC128B R72, desc[UR16][R38.64] ;  /* 0x0000001026487981 */ /* 0x000164000c1e1920 */
.L_x_73:
[----:B------:R-:W-:Y:S05]  /*3200*/  BSYNC B1 ;  /* 0x0000000000017941 */ /* 0x000fea0003800000 */
.L_x_72:
[----:B0----5:R-:W-:Y:S01]  /*3210*/  IMAD R21, R72, R7, RZ ;  /* 0x0000000748157224 */ /* 0x021fe200078e02ff */
[----:B------:R-:W-:Y:S01]  /*3220*/  IADD3 R22, P5, R34, UR14, RZ ;  /* 0x0000000e22167c10 */ /* 0x000fe2000ffbe0ff */
[----:B------:R-:W-:Y:S01]  /*3230*/  BSSY B1, `(.L_x_74) ;  /* 0x000000b000017945 */ /* 0x000fe20003800000 */
[----:B------:R-:W-:Y:S01]  /*3240*/  ISETP.GT.AND P3, PT, R19, 0x8, P3 ;  /* 0x000000081300780c */ /* 0x000fe20001f64270 */
[----:B------:R-:W-:Y:S01]  /*3250*/  IMAD R21, R49, R6, R21 ;  /* 0x0000000631157224 */ /* 0x000fe200078e0215 */
[----:B------:R-:W-:Y:S02]  /*3260*/  IADD3.X R23, R35, UR7, RZ, P5, !PT ;  /* 0x0000000723177c10 */ /* 0x000fe4000affe4ff */
[----:B---3--:R-:W-:Y:S02]  /*3270*/  IADD3 R26, P6, R26, UR20, RZ ;  /* 0x000000141a1a7c10 */ /* 0x008fe4000ffde0ff */
[----:B------:R-:W-:Y:S01]  /*3280*/  ISETP.GT.AND P0, PT, R20, 0x38, PT ;  /* 0x000000381400780c */ /* 0x000fe20003f04270 */
[----:B------:R0:W-:Y:S01]  /*3290*/  @P2 STG.E desc[UR16][R22.64], R21 ;  /* 0x0000001516002986 */ /* 0x0001e2000c101910 */
[----:B------:R-:W-:-:S02]  /*32a0*/  IADD3 R36, P5, R32, UR18, RZ ;  /* 0x0000001220247c10 */ /* 0x000fc4000ffbe0ff */
[----:B------:R-:W-:-:S03]  /*32b0*/  IADD3.X R27, R27, UR21, RZ, P6, !PT ;  /* 0x000000151b1b7c10 */ /* 0x000fc6000b7fe4ff */
[----:B------:R-:W-:Y:S08]  /*32c0*/  @!P3 BRA `(.L_x_75) ;  /* 0x000000000004b947 */ /* 0x000ff00003800000 */
[----:B------:R3:W5:Y:S02]  /*32d0*/  LDG.E.LTC128B R72, desc[UR16][R26.64] ;  /* 0x000000101a487981 */ /* 0x000764000c1e1920 */
.L_x_75:
[----:B------:R-:W-:Y:S05]  /*32e0*/  BSYNC B1 ;  /* 0x0000000000017941 */ /* 0x000fea0003800000 */
.L_x_74:
[----:B0----5:R-:W-:Y:S01]  /*32f0*/  IMAD R21, R72, R7, RZ ;  /* 0x0000000748157224 */ /* 0x021fe200078e02ff */
[----:B------:R-:W-:Y:S01]  /*3300*/  IADD3.X R37, R33, UR19, RZ, P5, !PT ;  /* 0x0000001321257c10 */ /* 0x000fe2000affe4ff */
[----:B------:R-:W-:Y:S01]  /*3310*/  BSSY B1, `(.L_x_76) ;  /* 0x0000009000017945 */ /* 0x000fe20003800000 */
[----:B------:R-:W-:Y:S01]  /*3320*/  ISETP.GT.AND P1, PT, R19, 0x8, P1 ;  /* 0x000000081300780c */ /* 0x000fe20000f24270 */
[----:B---3--:R-:W-:Y:S01]  /*3330*/  IMAD R27, R50, R6, R21 ;  /* 0x00000006321b7224 */ /* 0x008fe200078e0215 */
[----:B------:R-:W-:Y:S02]  /*3340*/  ISETP.GT.AND P2, PT, R20, 0x39, PT ;  /* 0x000000391400780c */ /* 0x000fe40003f44270 */
[----:B------:R-:W-:Y:S02]  /*3350*/  IADD3 R20, P5, R24, UR20, RZ ;  /* 0x0000001418147c10 */ /* 0x000fe4000ffbe0ff */
[----:B------:R0:W-:Y:S02]  /*3360*/  @P3 STG.E desc[UR16][R36.64], R27 ;  /* 0x0000001b24003986 */ /* 0x0001e4000c101910 */
[----:B------:R-:W-:-:S05]  /*3370*/  IADD3.X R21, R25, UR21, RZ, P5, !PT ;  /* 0x0000001519157c10 */ /* 0x000fca000affe4ff */
[----:B------:R-:W-:Y:S05]  /*3380*/  @!P1 BRA `(.L_x_77) ;  /* 0x0000000000049947 */ /* 0x000fea0003800000 */
[----:B------:R3:W5:Y:S02]  /*3390*/  LDG.E.LTC128B R72, desc[UR16][R20.64] ;  /* 0x0000001014487981 */ /* 0x000764000c1e1920 */
.L_x_77:
[----:B------:R-:W-:Y:S05]  /*33a0*/  BSYNC B1 ;  /* 0x0000000000017941 */ /* 0x000fea0003800000 */
.L_x_76:
[----:B---3--:R-:W-:Y:S01]  /*33b0*/  IADD3 R20, P6, R34, UR18, RZ ;  /* 0x0000001222147c10 */ /* 0x008fe2000ffde0ff */
[----:B-----5:R-:W-:Y:S01]  /*33c0*/  IMAD R25, R72, R7, RZ ;  /* 0x0000000748197224 */ /* 0x020fe200078e02ff */
[----:B------:R-:W-:Y:S01]  /*33d0*/  ISETP.GT.AND P3, PT, R19, RZ, P0 ;  /* 0x000000ff1300720c */ /* 0x000fe20000764270 */
[----:B------:R-:W-:Y:S01]  /*33e0*/  BSSY B1, `(.L_x_78) ;  /* 0x0000009000017945 */ /* 0x000fe20003800000 */
[----:B------:R-:W-:Y:S01]  /*33f0*/  IADD3.X R21, R35, UR19, RZ, P6, !PT ;  /* 0x0000001323157c10 */ /* 0x000fe2000b7fe4ff */
[----:B------:R-:W-:Y:S01]  /*3400*/  IMAD R51, R51, R6, R25 ;  /* 0x0000000633337224 */ /* 0x000fe200078e0219 */
[----:B------:R-:W-:-:S04]  /*3410*/  IADD3 R24, P5, R30, UR14, RZ ;  /* 0x0000000e1e187c10 */ /* 0x000fc8000ffbe0ff */
[----:B------:R3:W-:Y:S05]  /*3420*/  @P1 STG.E desc[UR16][R20.64], R51 ;  /* 0x0000003314001986 */ /* 0x0007ea000c101910 */
[----:B------:R-:W-:Y:S05]  /*3430*/  @!P3 BRA `(.L_x_79) ;  /* 0x00000000000cb947 */ /* 0x000fea0003800000 */
[----:B---3--:R-:W-:-:S04]  /*3440*/  IADD3 R20, P1, R28, UR6, RZ ;  /* 0x000000061c147c10 */ /* 0x008fc8000ff3e0ff */
[----:B------:R-:W-:-:S05]  /*3450*/  IADD3.X R21, R29, UR5, RZ, P1, !PT ;  /* 0x000000051d157c10 */ /* 0x000fca0008ffe4ff */
[----:B------:R3:W5:Y:S04]  /*3460*/  LDG.E.LTC128B R72, desc[UR16][R20.64] ;  /* 0x0000001014487981 */ /* 0x000768000c1e1920 */
.L_x_79:
[----:B------:R-:W-:Y:S05]  /*3470*/  BSYNC B1 ;  /* 0x0000000000017941 */ /* 0x000fea0003800000 */
.L_x_78:
[----:B---3-5:R-:W-:Y:S01]  /*3480*/  IMAD R21, R72, R7, RZ ;  /* 0x0000000748157224 */ /* 0x028fe200078e02ff */
[----:B------:R-:W-:Y:S01]  /*3490*/  IADD3.X R25, R31, UR7, RZ, P5, !PT ;  /* 0x000000071f197c10 */ /* 0x000fe2000affe4ff */
[----:B------:R-:W-:Y:S01]  /*34a0*/  BSSY B1, `(.L_x_80) ;  /* 0x0000009000017945 */ /* 0x000fe20003800000 */
[----:B------:R-:W-:Y:S01]  /*34b0*/  ISETP.GT.AND P1, PT, R19, RZ, P2 ;  /* 0x000000ff1300720c */ /* 0x000fe20001724270 */
[----:B------:R-:W-:Y:S01]  /*34c0*/  IMAD R21, R52, R6, R21 ;  /* 0x0000000634157224 */ /* 0x000fe200078e0215 */
[----:B------:R-:W-:-:S04]  /*34d0*/  IADD3 R26, P5, R22, UR14, RZ ;  /* 0x0000000e161a7c10 */ /* 0x000fc8000ffbe0ff */
[----:B------:R3:W-:Y:S07]  /*34e0*/  @P3 STG.E desc[UR16][R24.64], R21 ;  /* 0x0000001518003986 */ /* 0x0007ee000c101910 */
[----:B------:R-:W-:Y:S05]  /*34f0*/  @!P1 BRA `(.L_x_81) ;  /* 0x00000000000c9947 */ /* 0x000fea0003800000 */
[----:B------:R-:W-:-:S04]  /*3500*/  IADD3 R20, P3, R38, UR6, RZ ;  /* 0x0000000626147c10 */ /* 0x000fc8000ff7e0ff */
[----:B---3--:R-:W-:-:S05]  /*3510*/  IADD3.X R21, R39, UR5, RZ, P3, !PT ;  /* 0x0000000527157c10 */ /* 0x008fca0009ffe4ff */
[----:B------:R3:W5:Y:S04]  /*3520*/  LDG.E.LTC128B R72, desc[UR16][R20.64] ;  /* 0x0000001014487981 */ /* 0x000768000c1e1920 */
.L_x_81:
[----:B------:R-:W-:Y:S05]  /*3530*/  BSYNC B1 ;  /* 0x0000000000017941 */ /* 0x000fea0003800000 */
.L_x_80:
[----:B---3-5:R-:W-:Y:S01]  /*3540*/  IMAD R20, R72, R7, RZ ;  /* 0x0000000748147224 */ /* 0x028fe200078e02ff */
[----:B0-----:R-:W-:Y:S01]  /*3550*/  IADD3.X R27, R23, UR7, RZ, P5, !PT ;  /* 0x00000007171b7c10 */ /* 0x001fe2000affe4ff */
        /* <DEDUP_REMOVED lines=9> */
.L_x_83:
[----:B------:R-:W-:Y:S05]  /*35f0*/  BSYNC B1 ;  /* 0x0000000000017941 */ /* 0x000fea0003800000 */
.L_x_82:
[----:B------:R-:W-:Y:S01]  /*3600*/  ISETP.GT.AND P2, PT, R19, 0x8, P2 ;  /* 0x000000081300780c */ /* 0x000fe20001744270 */
[----:B---3-5:R-:W-:Y:S01]  /*3610*/  IMAD R21, R72, R7, RZ ;  /* 0x0000000748157224 */ /* 0x028fe200078e02ff */
[----:B------:R-:W-:Y:S01]  /*3620*/  IADD3.X R25, R31, UR19, RZ, P5, !PT ;  /* 0x000000131f197c10 */ /* 0x000fe2000affe4ff */
[----:B------:R-:W-:Y:S02]  /*3630*/  BSSY B1, `(.L_x_84) ;  /* 0x0000007000017945 */ /* 0x000fe40003800000 */
[----:B0-----:R-:W-:-:S05]  /*3640*/  IMAD R27, R54, R6, R21 ;  /* 0x00000006361b7224 */ /* 0x001fca00078e0215 */
[----:B------:R0:W-:Y:S01]  /*3650*/  @P0 STG.E desc[UR16][R24.64], R27 ;  /* 0x0000001b18000986 */ /* 0x0001e2000c101910 */
[----:B------:R-:W-:-:S04]  /*3660*/  IADD3 R20, P0, R38, UR20, RZ ;  /* 0x0000001426147c10 */ /* 0x000fc8000ff1e0ff */
[----:B------:R-:W-:Y:S01]  /*3670*/  IADD3.X R21, R39, UR21, RZ, P0, !PT ;  /* 0x0000001527157c10 */ /* 0x000fe200087fe4ff */
[----:B------:R-:W-:Y:S08]  /*3680*/  @!P2 BRA `(.L_x_85) ;  /* 0x000000000004a947 */ /* 0x000ff00003800000 */
[----:B------:R3:W5:Y:S02]  /*3690*/  LDG.E.LTC128B R72, desc[UR16][R20.64] ;  /* 0x0000001014487981 */ /* 0x000764000c1e1920 */
.L_x_85:
[----:B------:R-:W-:Y:S05]  /*36a0*/  BSYNC B1 ;  /* 0x0000000000017941 */ /* 0x000fea0003800000 */
.L_x_84:
[----:B------:R-:W-:Y:S05]  /*36b0*/  @!P2 BRA `(.L_x_86) ;  /* 0x0000000800c4a947 */ /* 0x000fea0003800000 */
[----:B---3--:R-:W-:Y:S01]  /*36c0*/  IADD3 R20, P0, R22, UR18, RZ ;  /* 0x0000001216147c10 */ /* 0x008fe2000ff1e0ff */
[----:B-----5:R-:W-:-:S03]  /*36d0*/  IMAD R72, R72, R7, RZ ;  /* 0x0000000748487224 */ /* 0x020fc600078e02ff */
[----:B------:R-:W-:Y:S01]  /*36e0*/  IADD3.X R21, R23, UR19, RZ, P0, !PT ;  /* 0x0000001317157c10 */ /* 0x000fe200087fe4ff */
[----:B------:R-:W-:-:S05]  /*36f0*/  IMAD R55, R55, R6, R72 ;  /* 0x0000000637377224 */ /* 0x000fca00078e0248 */
[----:B------:R3:W-:Y:S01]  /*3700*/  STG.E desc[UR16][R20.64], R55 ;  /* 0x0000003714007986 */ /* 0x0007e2000c101910 */
[----:B------:R-:W-:Y:S05]  /*3710*/  BRA `(.L_x_86) ;  /* 0x0000000800ac7947 */ /* 0x000fea0003800000 */
.L_x_23:
[----:B------:R-:W-:Y:S01]  /*3720*/  ISETP.GT.AND P1, PT, R20, 0x1, PT ;  /* 0x000000011400780c */ /* 0x000fe20003f24270 */
[----:B------:R-:W-:Y:S01]  /*3730*/  ULDC.64 UR8, c[0x0][0x6c0] ;  /* 0x0001b00000087ab9 */ /* 0x000fe20000000a00 */
[----:B------:R-:W-:Y:S01]  /*3740*/  ISETP.GT.AND P0, PT, R19, 0x8, P0 ;  /* 0x000000081300780c */ /* 0x000fe20000704270 */
[-C--:B--2---:R-:W-:Y:S01]  /*3750*/  IMAD R21, R24, R6.reuse, RZ ;  /* 0x0000000618157224 */ /* 0x084fe200078e02ff */
[----:B------:R-:W-:Y:S01]  /*3760*/  LEA R22, P5, R66, UR8, 0x2 ;  /* 0x0000000842167c11 */ /* 0x000fe2000f8a10ff */
[-C--:B------:R-:W-:Y:S01]  /*3770*/  IMAD R59, R25, R6.reuse, RZ ;  /* 0x00000006193b7224 */ /* 0x080fe200078e02ff */
[----:B------:R-:W-:Y:S01]  /*3780*/  ISETP.GT.AND P3, PT, R19, RZ, P1 ;  /* 0x000000ff1300720c */ /* 0x000fe20000f64270 */
[-C--:B------:R-:W-:Y:S01]  /*3790*/  IMAD R61, R26, R6.reuse, RZ ;  /* 0x000000061a3d7224 */ /* 0x080fe200078e02ff */
[----:B------:R-:W-:Y:S01]  /*37a0*/  LEA.HI.X R23, R66, UR9, R75, 0x2, P5 ;  /* 0x0000000942177c11 */ /* 0x000fe2000a8f144b */
[----:B------:R-:W-:Y:S01]  /*37b0*/  IMAD R63, R27, R6, RZ ;  /* 0x000000061b3f7224 */ /* 0x000fe200078e02ff */
[C---:B------:R-:W-:Y:S01]  /*37c0*/  LEA R56, P5, R76.reuse, R22, 0x2 ;  /* 0x000000164c387211 */ /* 0x040fe200078a10ff */
[-C--:B------:R-:W-:Y:S01]  /*37d0*/  IMAD R33, R33, R6.reuse, RZ ;  /* 0x0000000621217224 */ /* 0x080fe200078e02ff */
[----:B------:R-:W-:Y:S01]  /*37e0*/  ISETP.GT.AND P1, PT, R19, 0x8, P1 ;  /* 0x000000081300780c */ /* 0x000fe20000f24270 */
[----:B------:R0:W-:Y:S01]  /*37f0*/  @P2 STG.E desc[UR16][R22.64], R21 ;  /* 0x0000001516002986 */ /* 0x0001e2000c101910 */
[----:B------:R-:W-:Y:S01]  /*3800*/  LEA.HI.X R57, R76, R23, R77, 0x2, P5 ;  /* 0x000000174c397211 */ /* 0x000fe200028f144d */
[-C--:B------:R-:W-:Y:S01]  /*3810*/  IMAD R35, R35, R6.reuse, RZ ;  /* 0x0000000623237224 */ /* 0x080fe200078e02ff */
[----:B------:R-:W-:Y:S01]  /*3820*/  ISETP.GT.AND P2, PT, R20, 0x9, PT ;  /* 0x000000091400780c */ /* 0x000fe20003f44270 */
[----:B------:R-:W-:-:S02]  /*3830*/  IMAD R37, R37, R6, RZ ;  /* 0x0000000625257224 */ /* 0x000fc400078e02ff */
[----:B------:R1:W-:Y:S01]  /*3840*/  @P3 STG.E desc[UR16][R56.64], R59 ;  /* 0x0000003b38003986 */ /* 0x0003e2000c101910 */
[----:B------:R-:W-:Y:S01]  /*3850*/  ISETP.GT.AND P3, PT, R20, 0x8, PT ;  /* 0x000000081400780c */ /* 0x000fe20003f64270 */
[-C--:B------:R-:W-:Y:S01]  /*3860*/  IMAD R39, R39, R6.reuse, RZ ;  /* 0x0000000627277224 */ /* 0x080fe200078e02ff */
[C---:B------:R-:W-:Y:S01]  /*3870*/  ISETP.GT.AND P6, PT, R19.reuse, RZ, P2 ;  /* 0x000000ff1300720c */ /* 0x040fe200017c4270 */
[----:B------:R2:W-:Y:S01]  /*3880*/  @P0 STG.E desc[UR16][R22.64+0x20], R61 ;  /* 0x0000203d16000986 */ /* 0x0005e2000c101910 */
[----:B------:R-:W-:Y:S01]  /*3890*/  IADD3 R24, P0, R22, UR14, RZ ;  /* 0x0000000e16187c10 */ /* 0x000fe2000ff1e0ff */
[-C--:B0-----:R-:W-:Y:S01]  /*38a0*/  IMAD R21, R28, R6.reuse, RZ ;  /* 0x000000061c157224 */ /* 0x081fe200078e02ff */
[----:B------:R-:W-:Y:S01]  /*38b0*/  ISETP.GT.AND P5, PT, R19, RZ, P3 ;  /* 0x000000ff1300720c */ /* 0x000fe20001fa4270 */
[----:B------:R0:W-:Y:S01]  /*38c0*/  @P1 STG.E desc[UR16][R56.64+0x20], R63 ;  /* 0x0000203f38001986 */ /* 0x0001e2000c101910 */
[----:B------:R-:W-:Y:S01]  /*38d0*/  IADD3.X R25, R23, UR7, RZ, P0, !PT ;  /* 0x0000000717197c10 */ /* 0x000fe200087fe4ff */
[-C--:B------:R-:W-:Y:S01]  /*38e0*/  IMAD R41, R41, R6.reuse, RZ ;  /* 0x0000000629297224 */ /* 0x080fe200078e02ff */
[----:B------:R-:W-:Y:S01]  /*38f0*/  IADD3 R26, P0, R56, UR14, RZ ;  /* 0x0000000e381a7c10 */ /* 0x000fe2000ff1e0ff */
[-C--:B-1----:R-:W-:Y:S01]  /*3900*/  IMAD R59, R29, R6.reuse, RZ ;  /* 0x000000061d3b7224 */ /* 0x082fe200078e02ff */
[----:B------:R-:W-:Y:S01]  /*3910*/  ISETP.GT.AND P2, PT, R19, 0x8, P2 ;  /* 0x000000081300780c */ /* 0x000fe20001744270 */
[-C--:B------:R-:W-:Y:S01]  /*3920*/  IMAD R43, R43, R6.reuse, RZ ;  /* 0x000000062b2b7224 */ /* 0x080fe200078e02ff */
[----:B------:R-:W-:Y:S01]  /*3930*/  IADD3.X R27, R57, UR7, RZ, P0, !PT ;  /* 0x00000007391b7c10 */ /* 0x000fe200087fe4ff */
[-C--:B--2---:R-:W-:Y:S01]  /*3940*/  IMAD R61, R30, R6.reuse, RZ ;  /* 0x000000061e3d7224 */ /* 0x084fe200078e02ff */
[----:B------:R-:W-:Y:S01]  /*3950*/  ISETP.GT.AND P0, PT, R19, 0x8, P3 ;  /* 0x000000081300780c */ /* 0x000fe20001f04270 */
[-C--:B------:R-:W-:Y:S01]  /*3960*/  IMAD R45, R45, R6.reuse, RZ ;  /* 0x000000062d2d7224 */ /* 0x080fe200078e02ff */
[----:B------:R-:W-:Y:S01]  /*3970*/  IADD3 R22, P1, R22, UR18, RZ ;  /* 0x0000001216167c10 */ /* 0x000fe2000ff3e0ff */
[----:B------:R1:W-:Y:S01]  /*3980*/  @P5 STG.E desc[UR16][R24.64], R21 ;  /* 0x0000001518005986 */ /* 0x0003e2000c101910 */
[----:B------:R-:W-:Y:S01]  /*3990*/  ISETP.GT.AND P3, PT, R20, 0x10, PT ;  /* 0x000000101400780c */ /* 0x000fe20003f64270 */
[-C--:B0-----:R-:W-:Y:S01]  /*39a0*/  IMAD R63, R31, R6.reuse, RZ ;  /* 0x000000061f3f7224 */ /* 0x081fe200078e02ff */
[----:B------:R-:W-:Y:S01]  /*39b0*/  IADD3.X R23, R23, UR19, RZ, P1, !PT ;  /* 0x0000001317177c10 */ /* 0x000fe20008ffe4ff */
[----:B------:R0:W-:Y:S01]  /*39c0*/  @P6 STG.E desc[UR16][R26.64], R59 ;  /* 0x0000003b1a006986 */ /* 0x0001e2000c101910 */
[----:B------:R-:W-:Y:S01]  /*39d0*/  ISETP.GT.AND P5, PT, R19, RZ, P3 ;  /* 0x000000ff1300720c */ /* 0x000fe20001fa4270 */
[-C--:B------:R-:W-:Y:S01]  /*39e0*/  IMAD R47, R47, R6.reuse, RZ ;  /* 0x000000062f2f7224 */ /* 0x080fe200078e02ff */
[----:B------:R-:W-:Y:S01]  /*39f0*/  IADD3 R28, P6, R56, UR18, RZ ;  /* 0x00000012381c7c10 */ /* 0x000fe2000ffde0ff */
[-C--:B------:R-:W-:Y:S01]  /*3a00*/  IMAD R49, R49, R6.reuse, RZ ;  /* 0x0000000631317224 */ /* 0x080fe200078e02ff */
[----:B------:R-:W-:Y:S01]  /*3a10*/  ISETP.GT.AND P1, PT, R20, 0x11, PT ;  /* 0x000000111400780c */ /* 0x000fe20003f24270 */
[----:B------:R2:W-:Y:S01]  /*3a20*/  @P0 STG.E desc[UR16][R22.64], R61 ;  /* 0x0000003d16000986 */ /* 0x0005e2000c101910 */
[----:B------:R-:W-:Y:S01]  /*3a30*/  IADD3 R30, P0, R24, UR14, RZ ;  /* 0x0000000e181e7c10 */ /* 0x000fe2000ff1e0ff */
[-C--:B-1----:R-:W-:Y:S01]  /*3a40*/  IMAD R21, R32, R6.reuse, RZ ;  /* 0x0000000620157224 */ /* 0x082fe200078e02ff */
[----:B------:R-:W-:Y:S01]  /*3a50*/  IADD3.X R29, R57, UR19, RZ, P6, !PT ;  /* 0x00000013391d7c10 */ /* 0x000fe2000b7fe4ff */
[-C--:B------:R-:W-:Y:S01]  /*3a60*/  IMAD R51, R51, R6.reuse, RZ ;  /* 0x0000000633337224 */ /* 0x080fe200078e02ff */
[----:B------:R-:W-:Y:S01]  /*3a70*/  IADD3.X R31, R25, UR7, RZ, P0, !PT ;  /* 0x00000007191f7c10 */ /* 0x000fe200087fe4ff */
[-C--:B0-----:R-:W-:Y:S01]  /*3a80*/  IMAD R59, R34, R6.reuse, RZ ;  /* 0x00000006223b7224 */ /* 0x081fe200078e02ff */
[----:B------:R-:W-:Y:S01]  /*3a90*/  IADD3 R56, P0, R26, UR14, RZ ;  /* 0x0000000e1a387c10 */ /* 0x000fe2000ff1e0ff */
[----:B------:R-:W-:Y:S01]  /*3aa0*/  @P2 STG.E desc[UR16][R28.64], R63 ;  /* 0x0000003f1c002986 */ /* 0x000fe2000c101910 */
[----:B------:R-:W-:Y:S01]  /*3ab0*/  ISETP.GT.AND P6, PT, R19, RZ, P1 ;  /* 0x000000ff1300720c */ /* 0x000fe20000fc4270 */
[-C--:B------:R-:W-:Y:S01]  /*3ac0*/  IMAD R53, R53, R6.reuse, RZ ;  /* 0x0000000635357224 */ /* 0x080fe200078e02ff */
[----:B------:R-:W-:Y:S01]  /*3ad0*/  IADD3.X R57, R27, UR7, RZ, P0, !PT ;  /* 0x000000071b397c10 */ /* 0x000fe200087fe4ff */
[----:B------:R0:W-:Y:S01]  /*3ae0*/  @P5 STG.E desc[UR16][R30.64], R21 ;  /* 0x000000151e005986 */ /* 0x0001e2000c101910 */
[----:B------:R-:W-:Y:S01]  /*3af0*/  ISETP.GT.AND P0, PT, R19, 0x8, P3 ;  /* 0x000000081300780c */ /* 0x000fe20001f04270 */
[----:B------:R-:W-:Y:S01]  /*3b00*/  IMAD R55, R55, R6, RZ ;  /* 0x0000000637377224 */ /* 0x000fe200078e02ff */
[----:B--2---:R-:W-:-:S02]  /*3b10*/  IADD3 R22, P5, R24, UR18, RZ ;  /* 0x0000001218167c10 */ /* 0x004fc4000ffbe0ff */
[----:B------:R-:W-:Y:S02]  /*3b20*/  ISETP.GT.AND P2, PT, R19, 0x8, P1 ;  /* 0x000000081300780c */ /* 0x000fe40000f44270 */
[----:B------:R-:W-:Y:S02]  /*3b30*/  IADD3.X R23, R25, UR19, RZ, P5, !PT ;  /* 0x0000001319177c10 */ /* 0x000fe4000affe4ff */
[----:B------:R-:W-:Y:S01]  /*3b40*/  ISETP.GT.AND P3, PT, R20, 0x18, PT ;  /* 0x000000181400780c */ /* 0x000fe20003f64270 */
[----:B------:R-:W-:Y:S01]  /*3b50*/  @P6 STG.E desc[UR16][R56.64], R33 ;  /* 0x0000002138006986 */ /* 0x000fe2000c101910 */
[----:B------:R-:W-:Y:S01]  /*3b60*/  IADD3 R24, P6, R26, UR18, RZ ;  /* 0x000000121a187c10 */ /* 0x000fe2000ffde0ff */
[----:B0-----:R-:W-:Y:S01]  /*3b70*/  IMAD R21, R36, R6, RZ ;  /* 0x0000000624157224 */ /* 0x001fe200078e02ff */
[----:B------:R-:W-:Y:S01]  /*3b80*/  ISETP.GT.AND P1, PT, R20, 0x19, PT ;  /* 0x000000191400780c */ /* 0x000fe20003f24270 */
[----:B------:R0:W-:Y:S01]  /*3b90*/  @P0 STG.E desc[UR16][R22.64], R59 ;  /* 0x0000003b16000986 */ /* 0x0001e2000c101910 */
[----:B------:R-:W-:-:S02]  /*3ba0*/  ISETP.GT.AND P5, PT, R19, RZ, P3 ;  /* 0x000000ff1300720c */ /* 0x000fc40001fa4270 */
[----:B------:R-:W-:Y:S02]  /*3bb0*/  IADD3.X R25, R27, UR19, RZ, P6, !PT ;  /* 0x000000131b197c10 */ /* 0x000fe4000b7fe4ff */
[----:B------:R-:W-:Y:S02]  /*3bc0*/  IADD3 R26, P0, R30, UR14, RZ ;  /* 0x0000000e1e1a7c10 */ /* 0x000fe4000ff1e0ff */
[----:B------:R-:W-:Y:S01]  /*3bd0*/  ISETP.GT.AND P6, PT, R19, RZ, P1 ;  /* 0x000000ff1300720c */ /* 0x000fe20000fc4270 */
[----:B------:R1:W-:Y:S01]  /*3be0*/  @P2 STG.E desc[UR16][R24.64], R35 ;  /* 0x0000002318002986 */ /* 0x0003e2000c101910 */
[----:B------:R-:W-:Y:S02]  /*3bf0*/  IADD3.X R27, R31, UR7, RZ, P0, !PT ;  /* 0x000000071f1b7c10 */ /* 0x000fe400087fe4ff */
[----:B------:R-:W-:Y:S02]  /*3c00*/  IADD3 R28, P0, R56, UR14, RZ ;  /* 0x0000000e381c7c10 */ /* 0x000fe4000ff1e0ff */
[----:B------:R-:W-:Y:S01]  /*3c10*/  ISETP.GT.AND P2, PT, R19, 0x8, P1 ;  /* 0x000000081300780c */ /* 0x000fe20000f44270 */
[----:B------:R2:W-:Y:S01]  /*3c20*/  @P5 STG.E desc[UR16][R26.64], R21 ;  /* 0x000000151a005986 */ /* 0x0005e2000c101910 */
[----:B------:R-:W-:-:S02]  /*3c30*/  IADD3.X R29, R57, UR7, RZ, P0, !PT ;  /* 0x00000007391d7c10 */ /* 0x000fc400087fe4ff */
[----:B------:R-:W-:Y:S02]  /*3c40*/  ISETP.GT.AND P0, PT, R19, 0x8, P3 ;  /* 0x000000081300780c */ /* 0x000fe40001f04270 */
[----:B0-----:R-:W-:Y:S01]  /*3c50*/  IADD3 R22, P5, R30, UR18, RZ ;  /* 0x000000121e167c10 */ /* 0x001fe2000ffbe0ff */
[----:B------:R0:W-:Y:S01]  /*3c60*/  @P6 STG.E desc[UR16][R28.64], R37 ;  /* 0x000000251c006986 */ /* 0x0001e2000c101910 */
[----:B-1----:R-:W-:Y:S01]  /*3c70*/  IADD3 R24, P6, R56, UR18, RZ ;  /* 0x0000001238187c10 */ /* 0x002fe2000ffde0ff */
[-C--:B------:R-:W-:Y:S01]  /*3c80*/  IMAD R35, R38, R6.reuse, RZ ;  /* 0x0000000626237224 */ /* 0x080fe200078e02ff */
[----:B------:R-:W-:Y:S02]  /*3c90*/  ISETP.GT.AND P3, PT, R20, 0x20, PT ;  /* 0x000000201400780c */ /* 0x000fe40003f64270 */
[----:B------:R-:W-:Y:S01]  /*3ca0*/  IADD3.X R23, R31, UR19, RZ, P5, !PT ;  /* 0x000000131f177c10 */ /* 0x000fe2000affe4ff */
[----:B--2---:R-:W-:Y:S01]  /*3cb0*/  IMAD R21, R40, R6, RZ ;  /* 0x0000000628157224 */ /* 0x004fe200078e02ff */
[----:B------:R-:W-:-:S02]  /*3cc0*/  IADD3.X R25, R57, UR19, RZ, P6, !PT ;  /* 0x0000001339197c10 */ /* 0x000fc4000b7fe4ff */
[C---:B------:R-:W-:Y:S01]  /*3cd0*/  ISETP.GT.AND P5, PT, R19.reuse, RZ, P3 ;  /* 0x000000ff1300720c */ /* 0x040fe20001fa4270 */
[----:B------:R1:W-:Y:S01]  /*3ce0*/  @P0 STG.E desc[UR16][R22.64], R35 ;  /* 0x0000002316000986 */ /* 0x0003e2000c101910 */
[----:B------:R-:W-:Y:S01]  /*3cf0*/  ISETP.GT.AND P1, PT, R20, 0x21, PT ;  /* 0x000000211400780c */ /* 0x000fe20003f24270 */
[----:B0-----:R-:W-:Y:S01]  /*3d00*/  IMAD R37, R48, R6, RZ ;  /* 0x0000000630257224 */ /* 0x001fe200078e02ff */
[----:B------:R-:W-:Y:S01]  /*3d10*/  IADD3 R30, P6, R26, UR14, RZ ;  /* 0x0000000e1a1e7c10 */ /* 0x000fe2000ffde0ff */
[----:B------:R0:W-:Y:S01]  /*3d20*/  @P2 STG.E desc[UR16][R24.64], R39 ;  /* 0x0000002718002986 */ /* 0x0001e2000c101910 */
[----:B------:R-:W-:Y:S02]  /*3d30*/  IADD3 R32, P2, R28, UR14, RZ ;  /* 0x0000000e1c207c10 */ /* 0x000fe4000ff5e0ff */
[----:B------:R-:W-:Y:S02]  /*3d40*/  ISETP.GT.AND P0, PT, R19, RZ, P1 ;  /* 0x000000ff1300720c */ /* 0x000fe40000f04270 */
[----:B------:R-:W-:-:S02]  /*3d50*/  IADD3.X R31, R27, UR7, RZ, P6, !PT ;  /* 0x000000071b1f7c10 */ /* 0x000fc4000b7fe4ff */
[----:B------:R-:W-:Y:S01]  /*3d60*/  IADD3.X R33, R29, UR7, RZ, P2, !PT ;  /* 0x000000071d217c10 */ /* 0x000fe200097fe4ff */
[----:B-1----:R-:W-:Y:S01]  /*3d70*/  IMAD R35, R42, R6, RZ ;  /* 0x000000062a237224 */ /* 0x002fe200078e02ff */
[C---:B------:R-:W-:Y:S01]  /*3d80*/  ISETP.GT.AND P2, PT, R19.reuse, 0x8, P3 ;  /* 0x000000081300780c */ /* 0x040fe20001f44270 */
[----:B------:R1:W-:Y:S01]  /*3d90*/  @P5 STG.E desc[UR16][R30.64], R21 ;  /* 0x000000151e005986 */ /* 0x0003e2000c101910 */
[----:B------:R-:W-:Y:S02]  /*3da0*/  IADD3 R22, P5, R26, UR18, RZ ;  /* 0x000000121a167c10 */ /* 0x000fe4000ffbe0ff */
[----:B------:R-:W-:Y:S02]  /*3db0*/  ISETP.GT.AND P1, PT, R19, 0x8, P1 ;  /* 0x000000081300780c */ /* 0x000fe40000f24270 */
[----:B------:R-:W-:Y:S01]  /*3dc0*/  IADD3.X R23, R27, UR19, RZ, P5, !PT ;  /* 0x000000131b177c10 */ /* 0x000fe2000affe4ff */
[----:B------:R-:W-:Y:S01]  /*3dd0*/  @P0 STG.E desc[UR16][R32.64], R41 ;  /* 0x0000002920000986 */ /* 0x000fe2000c101910 */
[----:B0-----:R-:W-:-:S02]  /*3de0*/  IADD3 R24, P6, R28, UR18, RZ ;  /* 0x000000121c187c10 */ /* 0x001fc4000ffde0ff */
[C---:B------:R-:W-:Y:S02]  /*3df0*/  ISETP.GT.AND P3, PT, R20.reuse, 0x28, PT ;  /* 0x000000281400780c */ /* 0x040fe40003f64270 */
[----:B------:R-:W-:Y:S01]  /*3e00*/  ISETP.GT.AND P0, PT, R20, 0x29, PT ;  /* 0x000000291400780c */ /* 0x000fe20003f04270 */
[----:B------:R0:W-:Y:S01]  /*3e10*/  @P2 STG.E desc[UR16][R22.64], R35 ;  /* 0x0000002316002986 */ /* 0x0001e2000c101910 */
[----:B------:R-:W-:Y:S01]  /*3e20*/  IADD3.X R25, R29, UR19, RZ, P6, !PT ;  /* 0x000000131d197c10 */ /* 0x000fe2000b7fe4ff */
[----:B-1----:R-:W-:Y:S01]  /*3e30*/  IMAD R21, R44, R6, RZ ;  /* 0x000000062c157224 */ /* 0x002fe200078e02ff */
[C---:B------:R-:W-:Y:S02]  /*3e40*/  ISETP.GT.AND P5, PT, R19.reuse, RZ, P3 ;  /* 0x000000ff1300720c */ /* 0x040fe40001fa4270 */
[----:B------:R-:W-:Y:S01]  /*3e50*/  IADD3 R26, P6, R30, UR14, RZ ;  /* 0x0000000e1e1a7c10 */ /* 0x000fe2000ffde0ff */
[----:B------:R1:W-:Y:S01]  /*3e60*/  @P1 STG.E desc[UR16][R24.64], R43 ;  /* 0x0000002b18001986 */ /* 0x0003e2000c101910 */
[----:B------:R-:W-:-:S02]  /*3e70*/  ISETP.GT.AND P2, PT, R19, RZ, P0 ;  /* 0x000000ff1300720c */ /* 0x000fc40000744270 */
[----:B------:R-:W-:Y:S02]  /*3e80*/  IADD3.X R27, R31, UR7, RZ, P6, !PT ;  /* 0x000000071f1b7c10 */ /* 0x000fe4000b7fe4ff */
[----:B------:R-:W-:Y:S01]  /*3e90*/  IADD3 R28, P6, R32, UR14, RZ ;  /* 0x0000000e201c7c10 */ /* 0x000fe2000ffde0ff */
[----:B0-----:R-:W-:Y:S01]  /*3ea0*/  IMAD R35, R46, R6, RZ ;  /* 0x000000062e237224 */ /* 0x001fe200078e02ff */
[----:B------:R-:W-:Y:S02]  /*3eb0*/  ISETP.GT.AND P1, PT, R19, 0x8, P3 ;  /* 0x000000081300780c */ /* 0x000fe40001f24270 */
[----:B------:R-:W-:Y:S01]  /*3ec0*/  IADD3 R22, P3, R30, UR18, RZ ;  /* 0x000000121e167c10 */ /* 0x000fe2000ff7e0ff */
[----:B------:R-:W-:Y:S01]  /*3ed0*/  @P5 STG.E desc[UR16][R26.64], R21 ;  /* 0x000000151a005986 */ /* 0x000fe2000c101910 */
[----:B------:R-:W-:Y:S02]  /*3ee0*/  IADD3.X R29, R33, UR7, RZ, P6, !PT ;  /* 0x00000007211d7c10 */ /* 0x000fe4000b7fe4ff */
[----:B------:R-:W-:-:S02]  /*3ef0*/  ISETP.GT.AND P0, PT, R19, 0x8, P0 ;  /* 0x000000081300780c */ /* 0x000fc40000704270 */
[----:B------:R-:W-:Y:S01]  /*3f00*/  IADD3.X R23, R31, UR19, RZ, P3, !PT ;  /* 0x000000131f177c10 */ /* 0x000fe20009ffe4ff */
[----:B------:R-:W-:Y:S01]  /*3f10*/  @P2 STG.E desc[UR16][R28.64], R45 ;  /* 0x0000002d1c002986 */ /* 0x000fe2000c101910 */
[----:B-1----:R-:W-:Y:S02]  /*3f20*/  IADD3 R24, P3, R32, UR18, RZ ;  /* 0x0000001220187c10 */ /* 0x002fe4000ff7e0ff */
[C---:B------:R-:W-:Y:S01]  /*3f30*/  ISETP.GT.AND P2, PT, R20.reuse, 0x30, PT ;  /* 0x000000301400780c */ /* 0x040fe20003f44270 */
[----:B------:R0:W-:Y:S01]  /*3f40*/  @P1 STG.E desc[UR16][R22.64], R35 ;  /* 0x0000002316001986 */ /* 0x0001e2000c101910 */
[----:B------:R-:W-:Y:S02]  /*3f50*/  IADD3.X R25, R33, UR19, RZ, P3, !PT ;  /* 0x0000001321197c10 */ /* 0x000fe40009ffe4ff */
[----:B------:R-:W-:Y:S02]  /*3f60*/  ISETP.GT.AND P3, PT, R20, 0x31, PT ;  /* 0x000000311400780c */ /* 0x000fe40003f64270 */
[C---:B------:R-:W-:Y:S01]  /*3f70*/  ISETP.GT.AND P6, PT, R19.reuse, RZ, P2 ;  /* 0x000000ff1300720c */ /* 0x040fe200017c4270 */
[----:B------:R1:W-:Y:S01]  /*3f80*/  @P0 STG.E desc[UR16][R24.64], R47 ;  /* 0x0000002f18000986 */ /* 0x0003e2000c101910 */
[----:B------:R-:W-:-:S02]  /*3f90*/  ISETP.GT.AND P5, PT, R19, RZ, P3 ;  /* 0x000000ff1300720c */ /* 0x000fc40001fa4270 */
[----:B------:R-:W-:Y:S02]  /*3fa0*/  IADD3 R30, P1, R26, UR14, RZ ;  /* 0x0000000e1a1e7c10 */ /* 0x000fe4000ff3e0ff */
[----:B------:R-:W-:Y:S01]  /*3fb0*/  ISETP.GT.AND P0, PT, R19, 0x8, P2 ;  /* 0x000000081300780c */ /* 0x000fe20001704270 */
[----:B0-----:R-:W-:Y:S01]  /*3fc0*/  IMAD R35, R54, R6, RZ ;  /* 0x0000000636237224 */ /* 0x001fe200078e02ff */
[----:B------:R-:W-:Y:S02]  /*3fd0*/  IADD3 R32, P2, R28, UR14, RZ ;  /* 0x0000000e1c207c10 */ /* 0x000fe4000ff5e0ff */
[----:B------:R-:W-:Y:S02]  /*3fe0*/  IADD3.X R31, R27, UR7, RZ, P1, !PT ;  /* 0x000000071b1f7c10 */ /* 0x000fe40008ffe4ff */
[----:B------:R-:W-:Y:S02]  /*3ff0*/  IADD3.X R33, R29, UR7, RZ, P2, !PT ;  /* 0x000000071d217c10 */ /* 0x000fe400097fe4ff */
[----:B------:R-:W-:Y:S01]  /*4000*/  ISETP.GT.AND P3, PT, R19, 0x8, P3 ;  /* 0x000000081300780c */ /* 0x000fe20001f64270 */
[----:B------:R-:W-:Y:S01]  /*4010*/  @P6 STG.E desc[UR16][R30.64], R37 ;  /* 0x000000251e006986 */ /* 0x000fe2000c101910 */
[----:B------:R-:W-:-:S02]  /*4020*/  IADD3 R22, P6, R26, UR18, RZ ;  /* 0x000000121a167c10 */ /* 0x000fc4000ffde0ff */
[C---:B------:R-:W-:Y:S01]  /*4030*/  ISETP.GT.AND P1, PT, R20.reuse, 0x38, PT ;  /* 0x000000381400780c */ /* 0x040fe20003f24270 */
[----:B------:R-:W-:Y:S01]  /*4040*/  @P5 STG.E desc[UR16][R32.64], R49 ;  /* 0x0000003120005986 */ /* 0x000fe2000c101910 */
[----:B------:R-:W-:Y:S02]  /*4050*/  ISETP.GT.AND P2, PT, R20, 0x39, PT ;  /* 0x000000391400780c */ /* 0x000fe40003f44270 */
[----:B------:R-:W-:Y:S02]  /*4060*/  IADD3 R20, P5, R28, UR18, RZ ;  /* 0x000000121c147c10 */ /* 0x000fe4000ffbe0ff */
[----:B------:R-:W-:Y:S01]  /*4070*/  IADD3.X R23, R27, UR19, RZ, P6, !PT ;  /* 0x000000131b177c10 */ /* 0x000fe2000b7fe4ff */
[----:B------:R-:W-:Y:S01]  /*4080*/  IMAD R27, R50, R6, RZ ;  /* 0x00000006321b7224 */ /* 0x000fe200078e02ff */
[----:B------:R-:W-:Y:S02]  /*4090*/  IADD3.X R21, R29, UR19, RZ, P5, !PT ;  /* 0x000000131d157c10 */ /* 0x000fe4000affe4ff */
[----:B------:R-:W-:-:S02]  /*40a0*/  ISETP.GT.AND P5, PT, R19, RZ, P2 ;  /* 0x000000ff1300720c */ /* 0x000fc400017a4270 */
[----:B------:R0:W-:Y:S01]  /*40b0*/  @P0 STG.E desc[UR16][R22.64], R27 ;  /* 0x0000001b16000986 */ /* 0x0001e2000c101910 */
[C---:B------:R-:W-:Y:S02]  /*40c0*/  ISETP.GT.AND P0, PT, R19.reuse, RZ, P1 ;  /* 0x000000ff1300720c */ /* 0x040fe40000f04270 */
[----:B-1----:R-:W-:Y:S01]  /*40d0*/  IADD3 R24, P6, R30, UR14, RZ ;  /* 0x0000000e1e187c10 */ /* 0x002fe2000ffde0ff */
[----:B------:R1:W-:Y:S01]  /*40e0*/  @P3 STG.E desc[UR16][R20.64], R51 ;  /* 0x0000003314003986 */ /* 0x0003e2000c101910 */
[C---:B------:R-:W-:Y:S02]  /*40f0*/  ISETP.GT.AND P1, PT, R19.reuse, 0x8, P1 ;  /* 0x000000081300780c */ /* 0x040fe40000f24270 */
[----:B------:R-:W-:Y:S01]  /*4100*/  ISETP.GT.AND P2, PT, R19, 0x8, P2 ;  /* 0x000000081300780c */ /* 0x000fe20001744270 */
[----:B------:R-:W-:Y:S01]  /*4110*/  IMAD R19, R52, R6, RZ ;  /* 0x0000000634137224 */ /* 0x000fe200078e02ff */
[----:B------:R-:W-:Y:S02]  /*4120*/  IADD3.X R25, R31, UR7, RZ, P6, !PT ;  /* 0x000000071f197c10 */ /* 0x000fe4000b7fe4ff */
[----:B------:R-:W-:-:S02]  /*4130*/  IADD3 R26, P6, R30, UR18, RZ ;  /* 0x000000121e1a7c10 */ /* 0x000fc4000ffde0ff */
[C---:B0-----:R-:W-:Y:S01]  /*4140*/  IADD3 R22, P3, R32.reuse, UR14, RZ ;  /* 0x0000000e20167c10 */ /* 0x041fe2000ff7e0ff */
[----:B------:R1:W-:Y:S01]  /*4150*/  @P0 STG.E desc[UR16][R24.64], R19 ;  /* 0x0000001318000986 */ /* 0x0003e2000c101910 */
[----:B------:R-:W-:Y:S02]  /*4160*/  IADD3.X R27, R31, UR19, RZ, P6, !PT ;  /* 0x000000131f1b7c10 */ /* 0x000fe4000b7fe4ff */
[----:B------:R-:W-:Y:S02]  /*4170*/  IADD3.X R23, R33, UR7, RZ, P3, !PT ;  /* 0x0000000721177c10 */ /* 0x000fe40009ffe4ff */
[----:B------:R-:W-:-:S03]  /*4180*/  IADD3 R28, P3, R32, UR18, RZ ;  /* 0x00000012201c7c10 */ /* 0x000fc6000ff7e0ff */
[----:B------:R1:W-:Y:S01]  /*4190*/  @P5 STG.E desc[UR16][R22.64], R53 ;  /* 0x0000003516005986 */ /* 0x0003e2000c101910 */
[----:B------:R-:W-:-:S03]  /*41a0*/  IADD3.X R29, R33, UR19, RZ, P3, !PT ;  /* 0x00000013211d7c10 */ /* 0x000fc60009ffe4ff */
[----:B------:R1:W-:Y:S04]  /*41b0*/  @P1 STG.E desc[UR16][R26.64], R35 ;  /* 0x000000231a001986 */ /* 0x0003e8000c101910 */
[----:B------:R1:W-:Y:S02]  /*41c0*/  @P2 STG.E desc[UR16][R28.64], R55 ;  /* 0x000000371c002986 */ /* 0x0003e4000c101910 */
.L_x_86:
[----:B------:R-:W-:Y:S05]  /*41d0*/  BSYNC B0 ;  /* 0x0000000000007941 */ /* 0x000fea0003800000 */
.L_x_22:
[----:B------:R-:W-:Y:S01]  /*41e0*/  IADD3 R4, P0, R4, UR30, RZ ;  /* 0x0000001e04047c10 */ /* 0x000fe2000ff1e0ff */
[----:B------:R-:W-:Y:S01]  /*41f0*/  ULDC.64 UR8, c[0x0][0x750] ;  /* 0x0001d40000087ab9 */ /* 0x000fe20000000a00 */
[----:B-1----:R-:W-:Y:S01]  /*4200*/  PRMT R19, RZ, 0x7610, R19 ;  /* 0x00007610ff137816 */ /* 0x002fe20000000013 */
[----:B------:R-:W-:Y:S01]  /*4210*/  IMAD.MOV.U32 R58, RZ, RZ, -0x1 ;  /* 0xffffffffff3a7424 */ /* 0x000fe200078e00ff */
[----:B------:R-:W-:Y:S01]  /*4220*/  IADD3.X R5, R5, UR4, RZ, P0, !PT ;  /* 0x0000000405057c10 */ /* 0x000fe200087fe4ff */
[----:B---3--:R-:W-:Y:S01]  /*4230*/  IMAD.MOV.U32 R21, RZ, RZ, -0x1 ;  /* 0xffffffffff157424 */ /* 0x008fe200078e00ff */
[----:B------:R-:W-:-:S04]  /*4240*/  ISETP.GE.U32.AND P0, PT, R4, UR8, PT ;  /* 0x0000000804007c0c */ /* 0x000fc8000bf06070 */
[----:B------:R-:W-:-:S13]  /*4250*/  ISETP.GE.U32.AND.EX P0, PT, R5, UR9, PT, P0 ;  /* 0x0000000905007c0c */ /* 0x000fda000bf06100 */
[----:B------:R-:W-:Y:S05]  /*4260*/  @P0 BRA `(.L_x_87) ;  /* 0x0000000400500947 */ /* 0x000fea0003800000 */
[----:B0-----:R-:W0:Y:S01]  /*4270*/  LDC.64 R26, c[0x0][0x728] ;  /* 0x0001ca00ff1a7b82 */ /* 0x001e220000000a00 */
[----:B--2---:R-:W1:Y:S01]  /*4280*/  S2R R29, SR_CTAID.X ;  /* 0x00000000001d7919 */ /* 0x004e620000002500 */
[----:B------:R-:W-:Y:S02]  /*4290*/  IMAD.MOV.U32 R24, RZ, RZ, R4 ;  /* 0x000000ffff187224 */ /* 0x000fe400078e0004 */
[----:B------:R-:W-:Y:S01]  /*42a0*/  IMAD.MOV.U32 R25, RZ, RZ, R5 ;  /* 0x000000ffff197224 */ /* 0x000fe200078e0005 */
[----:B------:R-:W2:Y:S03]  /*42b0*/  S2R R32, SR_CTAID.Y ;  /* 0x0000000000207919 */ /* 0x000ea60000002600 */
[----:B------:R-:W3:Y:S08]  /*42c0*/  LDC R28, c[0x0][0x730] ;  /* 0x0001cc00ff1c7b82 */ /* 0x000ef00000000800 */
[----:B------:R-:W1:Y:S01]  /*42d0*/  LDC.64 R30, c[0x0][0x720] ;  /* 0x0001c800ff1e7b82 */ /* 0x000e620000000a00 */
[----:B0-----:R-:W-:-:S04]  /*42e0*/  ISETP.NE.U32.AND P0, PT, R26, RZ, PT ;  /* 0x000000ff1a00720c */ /* 0x001fc80003f05070 */
[----:B------:R-:W-:-:S13]  /*42f0*/  ISETP.NE.AND.EX P0, PT, R27, RZ, PT, P0 ;  /* 0x000000ff1b00720c */ /* 0x000fda0003f05300 */
[----:B-123--:R-:W-:Y:S05]  /*4300*/  @!P0 BRA `(.L_x_88) ;  /* 0x0000000000288947 */ /* 0x00efea0003800000 */
        /* <DEDUP_REMOVED lines=10> */
.L_x_88:
[-CC-:B------:R-:W-:Y:S01]  /*43b0*/  SHF.R.U64 R27, R24, R28.reuse, R25.reuse ;  /* 0x0000001c181b7219 */ /* 0x180fe20000001219 */
[----:B------:R-:W0:Y:S01]  /*43c0*/  LDC.64 R38, c[0x0][0x740] ;  /* 0x0001d000ff267b82 */ /* 0x000e220000000a00 */
[----:B------:R-:W-:Y:S01]  /*43d0*/  SHF.R.U32.HI R17, RZ, R28, R25 ;  /* 0x0000001cff117219 */ /* 0x000fe20000011619 */
[----:B------:R-:W-:Y:S01]  /*43e0*/  ULDC UR8, c[0x0][0x150] ;  /* 0x0000540000087ab9 */ /* 0x000fe20000000800 */
[----:B------:R-:W-:Y:S02]  /*43f0*/  IADD3 R19, P0, RZ, -R27, RZ ;  /* 0x8000001bff137210 */ /* 0x000fe40007f1e0ff */
[----:B------:R-:W-:-:S03]  /*4400*/  I2FP.F32.U32 R23, R29 ;  /* 0x0000001d00177245 */ /* 0x000fc60000201000 */
[----:B------:R-:W1:Y:S01]  /*4410*/  LDC R24, c[0x0][0x718] ;  /* 0x0001c600ff187b82 */ /* 0x000e620000000800 */
[----:B------:R-:W-:Y:S02]  /*4420*/  IMAD.X R17, RZ, RZ, ~R17, P0 ;  /* 0x000000ffff117224 */ /* 0x000fe400000e0e11 */
[----:B------:R-:W-:Y:S01]  /*4430*/  FMUL R23, R23, UR8 ;  /* 0x0000000817177c20 */ /* 0x000fe20008400000 */
[----:B------:R-:W-:Y:S01]  /*4440*/  IMAD.WIDE.U32 R20, R19, R30, R4 ;  /* 0x0000001e13147225 */ /* 0x000fe200078e0004 */
[----:B------:R-:W-:-:S03]  /*4450*/  ULDC UR8, c[0x0][0x154] ;  /* 0x0000550000087ab9 */ /* 0x000fc60000000800 */
[----:B------:R-:W-:Y:S01]  /*4460*/  IMAD R22, R17, R30, RZ ;  /* 0x0000001e11167224 */ /* 0x000fe200078e02ff */
[----:B------:R-:W2:Y:S01]  /*4470*/  LDC R34, c[0x0][0x708] ;  /* 0x0001c200ff227b82 */ /* 0x000ea20000000800 */
[----:B------:R-:W3:Y:S02]  /*4480*/  F2I.U32.TRUNC.NTZ R23, R23 ;  /* 0x0000001700177305 */ /* 0x000ee4000020f000 */
[----:B------:R-:W-:Y:S01]  /*4490*/  IMAD R17, R19, R31, R22 ;  /* 0x0000001f13117224 */ /* 0x000fe200078e0216 */
[----:B------:R-:W-:-:S03]  /*44a0*/  I2FP.F32.U32 R19, R32 ;  /* 0x0000002000137245 */ /* 0x000fc60000201000 */
[----:B------:R-:W-:Y:S01]  /*44b0*/  IMAD.IADD R17, R21, 0x1, R17 ;  /* 0x0000000115117824 */ /* 0x000fe200078e0211 */
[----:B------:R-:W4:Y:S01]  /*44c0*/  LDC R36, c[0x0][0x758] ;  /* 0x0001d600ff247b82 */ /* 0x000f220000000800 */
[----:B0-----:R-:W-:Y:S01]  /*44d0*/  ISETP.NE.U32.AND P0, PT, R38, RZ, PT ;  /* 0x000000ff2600720c */ /* 0x001fe20003f05070 */
[----:B------:R-:W-:-:S03]  /*44e0*/  FMUL R19, R19, UR8 ;  /* 0x0000000813137c20 */ /* 0x000fc60008400000 */
[----:B------:R-:W-:Y:S01]  /*44f0*/  ISETP.NE.AND.EX P0, PT, R39, RZ, PT, P0 ;  /* 0x000000ff2700720c */ /* 0x000fe20003f05300 */
[----:B------:R0:W0:Y:S02]  /*4500*/  F2I.U32.TRUNC.NTZ R31, R19 ;  /* 0x00000013001f7305 */ /* 0x000024000020f000 */
[----:B------:R-:W0:Y:S01]  /*4510*/  LDC R22, c[0x0][0x144] ;  /* 0x00005100ff167b82 */ /* 0x000e220000000800 */
[-C--:B-1----:R-:W-:Y:S01]  /*4520*/  SHF.R.U64 R26, R20, R24.reuse, R17 ;  /* 0x00000018141a7219 */ /* 0x082fe20000001211 */
[----:B---3--:R-:W-:Y:S01]  /*4530*/  IMAD.MOV R23, RZ, RZ, -R23 ;  /* 0x000000ffff177224 */ /* 0x008fe200078e0a17 */
[----:B------:R-:W-:-:S05]  /*4540*/  SHF.R.U32.HI R17, RZ, R24, R17 ;  /* 0x00000018ff117219 */ /* 0x000fca0000011611 */
[----:B------:R-:W1:Y:S01]  /*4550*/  LDC R33, c[0x0][0x148] ;  /* 0x00005200ff217b82 */ /* 0x000e620000000800 */
[-CC-:B--2---:R-:W-:Y:S02]  /*4560*/  SHF.R.U64 R28, R26, R34.reuse, R17.reuse ;  /* 0x000000221a1c7219 */ /* 0x184fe40000001211 */
[----:B------:R-:W-:-:S05]  /*4570*/  SHF.R.U32.HI R17, RZ, R34, R17 ;  /* 0x00000022ff117219 */ /* 0x000fca0000011611 */
[----:B------:R-:W2:Y:S01]  /*4580*/  LDC R35, c[0x0][0x700] ;  /* 0x0001c000ff237b82 */ /* 0x000ea20000000800 */
[-CC-:B----4-:R-:W-:Y:S02]  /*4590*/  SHF.R.U64 R30, R28, R36.reuse, R17.reuse ;  /* 0x000000241c1e7219 */ /* 0x190fe40000001211 */
[----:B------:R-:W-:-:S03]  /*45a0*/  SHF.R.U32.HI R21, RZ, R36, R17 ;  /* 0x00000024ff157219 */ /* 0x000fc60000011611 */
[----:B------:R-:W-:Y:S02]  /*45b0*/  IMAD.MOV.U32 R20, RZ, RZ, R30 ;  /* 0x000000ffff147224 */ /* 0x000fe400078e001e */
[----:B------:R-:W3:Y:S01]  /*45c0*/  LDC R37, c[0x0][0x748] ;  /* 0x0001d200ff257b82 */ /* 0x000ee20000000800 */
[----:B0-----:R-:W-:-:S07]  /*45d0*/  IMAD R34, R22, R23, R29 ;  /* 0x0000001716227224 */ /* 0x001fce00078e021d */
[----:B------:R-:W0:Y:S08]  /*45e0*/  LDC R40, c[0x0][0x738] ;  /* 0x0001ce00ff287b82 */ /* 0x000e300000000800 */
[----:B------:R-:W4:Y:S01]  /*45f0*/  LDC R41, c[0x0][0x710] ;  /* 0x0001c400ff297b82 */ /* 0x000f220000000800 */
[----:B-1----:R-:W-:Y:S05]  /*4600*/  @!P0 BRA `(.L_x_89) ;  /* 0x0000000000288947 */ /* 0x002fea0003800000 */
        /* <DEDUP_REMOVED lines=10> */
.L_x_89:
[----:B---3--:R-:W-:Y:S01]  /*46b0*/  SHF.R.U64 R17, R20, R37, R21 ;  /* 0x0000002514117219 */ /* 0x008fe20000001215 */
[----:B--2---:R-:W-:Y:S01]  /*46c0*/  VIADD R21, R35, 0xffffffff ;  /* 0xffffffff23157836 */ /* 0x004fe20000000000 */
[----:B------:R-:W-:Y:S01]  /*46d0*/  LOP3.LUT R20, R28, R13, RZ, 0xc0, !PT ;  /* 0x0000000d1c147212 */ /* 0x000fe200078ec0ff */
[----:B------:R-:W-:Y:S02]  /*46e0*/  IMAD.MOV R31, RZ, RZ, -R31 ;  /* 0x000000ffff1f7224 */ /* 0x000fe400078e0a1f */
[----:B------:R-:W-:Y:S02]  /*46f0*/  IMAD.MOV R19, RZ, RZ, -R17 ;  /* 0x000000ffff137224 */ /* 0x000fe400078e0a11 */
[----:B------:R-:W-:Y:S01]  /*4700*/  IMAD R17, R9, R17, R20 ;  /* 0x0000001109117224 */ /* 0x000fe200078e0214 */
[----:B------:R-:W-:Y:S01]  /*4710*/  LOP3.LUT R20, R26, R21, RZ, 0xc0, !PT ;  /* 0x000000151a147212 */ /* 0x000fe200078ec0ff */
[----:B------:R-:W-:Y:S02]  /*4720*/  @P4 IMAD R34, R33, R31, R32 ;  /* 0x0000001f21224224 */ /* 0x000fe400078e0220 */
[----:B0-----:R-:W-:-:S02]  /*4730*/  IMAD R19, R19, R40, R30 ;  /* 0x0000002813137224 */ /* 0x001fc400078e021e */
[----:B----4-:R-:W-:Y:S02]  /*4740*/  IMAD R17, R17, R41, R34 ;  /* 0x0000002911117224 */ /* 0x010fe400078e0222 */
[----:B------:R-:W-:Y:S02]  /*4750*/  IMAD.MOV.U32 R21, RZ, RZ, 0x1 ;  /* 0x00000001ff157424 */ /* 0x000fe400078e00ff */
[----:B------:R-:W-:-:S03]  /*4760*/  IMAD R20, R19, R35, R20 ;  /* 0x0000002313147224 */ /* 0x000fc600078e0214 */
[----:B------:R-:W-:Y:S01]  /*4770*/  PRMT R19, R21, 0x7610, R19 ;  /* 0x0000761015137816 */ /* 0x000fe20000000013 */
[----:B------:R-:W-:Y:S01]  /*4780*/  IMAD.MOV.U32 R21, RZ, RZ, R27 ;  /* 0x000000ffff157224 */ /* 0x000fe200078e001b */
[----:B------:R-:W-:Y:S02]  /*4790*/  SEL R58, R20, R17, !P4 ;  /* 0x00000011143a7207 */ /* 0x000fe40006000000 */
[----:B------:R-:W-:-:S07]  /*47a0*/  SEL R17, R17, R20, !P4 ;  /* 0x0000001411117207 */ /* 0x000fce0006000000 */
.L_x_87:
[----:B------:R-:W-:-:S13]  /*47b0*/  LOP3.LUT P0, RZ, R19, 0xff, RZ, 0xc0, !PT ;  /* 0x000000ff13ff7812 */ /* 0x000fda000780c0ff */
[----:B------:R-:W-:Y:S05]  /*47c0*/  @P0 BRA `(.L_x_90) ;  /* 0xffffffcc005c0947 */ /* 0x000fea000383ffff */
[----:B------:R-:W-:Y:S05]  /*47d0*/  EXIT ;  /* 0x000000000000794d */ /* 0x000fea0003800000 */
.L_x_4:
        /* <DEDUP_REMOVED lines=26> */
.L_x_92:
[--C-:B------:R-:W-:Y:S01]  /*4980*/  SHF.R.U64 R16, R14, R18, R15.reuse ;  /* 0x000000120e107219 */ /* 0x100fe2000000120f */
[----:B------:R-:W0:Y:S01]  /*4990*/  LDC R22, c[0x0][0x718] ;  /* 0x0001c600ff167b82 */ /* 0x000e220000000800 */
[----:B------:R-:W-:Y:S01]  /*49a0*/  I2FP.F32.U32 R10, R8 ;  /* 0x00000008000a7245 */ /* 0x000fe20000201000 */
[----:B------:R-:W-:Y:S01]  /*49b0*/  ULDC UR5, c[0x0][0x150] ;  /* 0x0000540000057ab9 */ /* 0x000fe20000000800 */
[----:B------:R-:W-:Y:S02]  /*49c0*/  SHF.R.U32.HI R9, RZ, R18, R15 ;  /* 0x00000012ff097219 */ /* 0x000fe4000001160f */
[----:B------:R-:W-:Y:S01]  /*49d0*/  IADD3 R13, P0, RZ, -R16, RZ ;  /* 0x80000010ff0d7210 */ /* 0x000fe20007f1e0ff */
[----:B------:R-:W-:Y:S01]  /*49e0*/  FMUL R15, R10, UR5 ;  /* 0x000000050a0f7c20 */ /* 0x000fe20008400000 */
[----:B------:R-:W-:Y:S01]  /*49f0*/  ULDC UR5, c[0x0][0x154] ;  /* 0x0000550000057ab9 */ /* 0x000fe20000000800 */
[----:B------:R-:W1:Y:S02]  /*4a00*/  LDC.64 R24, c[0x0][0x740] ;  /* 0x0001d000ff187b82 */ /* 0x000e640000000a00 */
[----:B------:R-:W-:-:S02]  /*4a10*/  IMAD.X R9, RZ, RZ, ~R9, P0 ;  /* 0x000000ffff097224 */ /* 0x000fc400000e0e09 */
[----:B------:R-:W2:Y:S01]  /*4a20*/  F2I.U32.TRUNC.NTZ R15, R15 ;  /* 0x0000000f000f7305 */ /* 0x000ea2000020f000 */
[----:B------:R-:W-:-:S03]  /*4a30*/  IMAD.WIDE.U32 R10, R13, R20, R4 ;  /* 0x000000140d0a7225 */ /* 0x000fc600078e0004 */
[----:B------:R-:W3:Y:S01]  /*4a40*/  LDC R17, c[0x0][0x144] ;  /* 0x00005100ff117b82 */ /* 0x000ee20000000800 */
[----:B------:R-:W-:-:S04]  /*4a50*/  IMAD R12, R9, R20, RZ ;  /* 0x00000014090c7224 */ /* 0x000fc800078e02ff */
[----:B------:R-:W-:Y:S02]  /*4a60*/  IMAD R9, R13, R21, R12 ;  /* 0x000000150d097224 */ /* 0x000fe400078e020c */
[----:B------:R-:W-:Y:S01]  /*4a70*/  IMAD.MOV.U32 R12, RZ, RZ, -0x1 ;  /* 0xffffffffff0c7424 */ /* 0x000fe200078e00ff */
[----:B------:R-:W4:Y:S01]  /*4a80*/  LDC R18, c[0x0][0x708] ;  /* 0x0001c200ff127b82 */ /* 0x000f220000000800 */
[----:B------:R-:W-:Y:S01]  /*4a90*/  IMAD.IADD R9, R11, 0x1, R9 ;  /* 0x000000010b097824 */ /* 0x000fe200078e0209 */
[----:B------:R-:W-:-:S04]  /*4aa0*/  I2FP.F32.U32 R11, R7 ;  /* 0x00000007000b7245 */ /* 0x000fc80000201000 */
[-C--:B0-----:R-:W-:Y:S01]  /*4ab0*/  SHF.R.U64 R14, R10, R22.reuse, R9 ;  /* 0x000000160a0e7219 */ /* 0x081fe20000001209 */
[----:B--2---:R-:W-:Y:S01]  /*4ac0*/  IMAD.MOV R10, RZ, RZ, -R15 ;  /* 0x000000ffff0a7224 */ /* 0x004fe200078e0a0f */
[----:B------:R-:W0:Y:S01]  /*4ad0*/  LDC R13, c[0x0][0x758] ;  /* 0x0001d600ff0d7b82 */ /* 0x000e220000000800 */
[----:B-1----:R-:W-:Y:S01]  /*4ae0*/  ISETP.NE.U32.AND P0, PT, R24, RZ, PT ;  /* 0x000000ff1800720c */ /* 0x002fe20003f05070 */
[----:B------:R-:W-:Y:S01]  /*4af0*/  FMUL R11, R11, UR5 ;  /* 0x000000050b0b7c20 */ /* 0x000fe20008400000 */
[----:B------:R-:W-:Y:S02]  /*4b00*/  SHF.R.U32.HI R9, RZ, R22, R9 ;  /* 0x00000016ff097219 */ /* 0x000fe40000011609 */
[----:B------:R-:W-:-:S03]  /*4b10*/  ISETP.NE.AND.EX P0, PT, R25, RZ, PT, P0 ;  /* 0x000000ff1900720c */ /* 0x000fc60003f05300 */
[----:B------:R-:W1:Y:S01]  /*4b20*/  LDC R20, c[0x0][0x148] ;  /* 0x00005200ff147b82 */ /* 0x000e620000000800 */
[----:B---3--:R-:W-:Y:S02]  /*4b30*/  IMAD R23, R17, R10, R8 ;  /* 0x0000000a11177224 */ /* 0x008fe400078e0208 */
[----:B------:R-:W-:-:S05]  /*4b40*/  IMAD.MOV.U32 R10, RZ, RZ, 0x1 ;  /* 0x00000001ff0a7424 */ /* 0x000fca00078e00ff */
[----:B------:R-:W2:Y:S01]  /*4b50*/  LDC R21, c[0x0][0x700] ;  /* 0x0001c000ff157b82 */ /* 0x000ea20000000800 */
[-CC-:B----4-:R-:W-:Y:S02]  /*4b60*/  SHF.R.U64 R17, R14, R18.reuse, R9.reuse ;  /* 0x000000120e117219 */ /* 0x190fe40000001209 */
[----:B------:R-:W-:Y:S02]  /*4b70*/  SHF.R.U32.HI R8, RZ, R18, R9 ;  /* 0x00000012ff087219 */ /* 0x000fe40000011609 */
[----:B------:R3:W4:Y:S03]  /*4b80*/  F2I.U32.TRUNC.NTZ R18, R11 ;  /* 0x0000000b00127305 */ /* 0x000726000020f000 */
[----:B------:R-:W1:Y:S01]  /*4b90*/  LDC R26, c[0x0][0x748] ;  /* 0x0001d200ff1a7b82 */ /* 0x000e620000000800 */
[-C--:B0-----:R-:W-:Y:S02]  /*4ba0*/  SHF.R.U64 R19, R17, R13.reuse, R8 ;  /* 0x0000000d11137219 */ /* 0x081fe40000001208 */
[----:B------:R-:W-:-:S02]  /*4bb0*/  SHF.L.U32 R12, R12, R13, RZ ;  /* 0x0000000d0c0c7219 */ /* 0x000fc400000006ff */
[-C--:B------:R-:W-:Y:S01]  /*4bc0*/  SHF.R.U32.HI R9, RZ, R13.reuse, R8 ;  /* 0x0000000dff097219 */ /* 0x080fe20000011608 */
[----:B------:R-:W-:Y:S01]  /*4bd0*/  IMAD.MOV.U32 R8, RZ, RZ, R19 ;  /* 0x000000ffff087224 */ /* 0x000fe200078e0013 */
[----:B------:R-:W-:Y:S01]  /*4be0*/  SHF.L.U32 R22, R10, R13, RZ ;  /* 0x0000000d0a167219 */ /* 0x000fe200000006ff */
[----:B------:R-:W0:Y:S01]  /*4bf0*/  LDC R27, c[0x0][0x738] ;  /* 0x0001ce00ff1b7b82 */ /* 0x000e220000000800 */
[----:B------:R-:W-:-:S07]  /*4c00*/  LOP3.LUT R28, RZ, R12, RZ, 0x33, !PT ;  /* 0x0000000cff1c7212 */ /* 0x000fce00078e33ff */
[----:B------:R-:W0:Y:S01]  /*4c10*/  LDC R29, c[0x0][0x710] ;  /* 0x0001c400ff1d7b82 */ /* 0x000e220000000800 */
[----:B---34-:R-:W-:Y:S05]  /*4c20*/  @!P0 BRA `(.L_x_93) ;  /* 0x0000000000288947 */ /* 0x018fea0003800000 */
[----:B------:R-:W3:Y:S02]  /*4c30*/  LDC R8, c[0x0][0x74c] ;  /* 0x0001d300ff087b82 */ /* 0x000ee40000000800 */
[----:B---3--:R-:W-:-:S05]  /*4c40*/  IADD3 R13, P0, R19, R8, RZ ;  /* 0x00000008130d7210 */ /* 0x008fca0007f1e0ff */
        /* <DEDUP_REMOVED lines=8> */
.L_x_93:
[----:B-1----:R-:W-:Y:S01]  /*4cd0*/  SHF.R.U64 R9, R8, R26, R9 ;  /* 0x0000001a08097219 */ /* 0x002fe20000001209 */
        /* <DEDUP_REMOVED lines=14> */
.L_x_91:
[----:B------:R-:W-:-:S08]  /*4dc0*/  NOP ;  /* 0x0000000000007918 */ /* 0x000fd00000000000 */
[----:B------:R-:W0:-:S00]  /*4dd0*/  USETMAXREG.DEALLOC.CTAPOOL 0x28 ;  /* 0x00000028000079c8 */ /* 0x000e0000080e0500 */
[----:B0-----:R-:W-:-:S13]  /*4de0*/  ISETP.NE.AND P0, PT, R6, RZ, PT ;  /* 0x000000ff0600720c */ /* 0x001fda0003f05270 */
[----:B------:R-:W-:Y:S05]  /*4df0*/  @P0 EXIT ;  /* 0x000000000000094d */ /* 0x000fea0003800000 */
[----:B------:R-:W-:Y:S01]  /*4e00*/  LOP3.LUT P0, RZ, R10, 0xff, RZ, 0xc0, !PT ;  /* 0x000000ff0aff7812 */ /* 0x000fe2000780c0ff */
[----:B------:R-:W-:Y:S02]  /*4e10*/  IMAD.MOV.U32 R10, RZ, RZ, 0x1 ;  /* 0x00000001ff0a7424 */ /* 0x000fe400078e00ff */
[----:B------:R-:W-:-:S10]  /*4e20*/  IMAD.MOV.U32 R11, RZ, RZ, RZ ;  /* 0x000000ffff0b7224 */ /* 0x000fd400078e00ff */
[----:B------:R-:W-:Y:S05]  /*4e30*/  @!P0 BRA `(.L_x_94) ;  /* 0x0000000c00448947 */ /* 0x000fea0003800000 */
[----:B------:R-:W0:Y:S01]  /*4e40*/  LDC R6, c[0x0][0x28c] ;  /* 0x0000a300ff067b82 */ /* 0x000e220000000800 */
[----:B------:R-:W-:Y:S01]  /*4e50*/  LOP3.LUT P0, RZ, R2, 0x1f, RZ, 0xc0, !PT ;  /* 0x0000001f02ff7812 */ /* 0x000fe2000780c0ff */
[----:B------:R-:W-:Y:S01]  /*4e60*/  ULDC UR6, c[0x0][0x758] ;  /* 0x0001d60000067ab9 */ /* 0x000fe20000000800 */
[----:B------:R-:W-:Y:S01]  /*4e70*/  UMOV UR7, 0xffffffff ;  /* 0xffffffff00077882 */ /* 0x000fe20000000000 */
[----:B------:R-:W-:Y:S01]  /*4e80*/  BSSY B0, `(.L_x_94) ;  /* 0x00000cc000007945 */ /* 0x000fe20003800000 */
[----:B------:R-:W-:Y:S01]  /*4e90*/  USHF.L.U32 UR7, UR7, UR6, URZ ;  /* 0x0000000607077299 */ /* 0x000fe2000800063f */
[C---:B------:R-:W-:Y:S01]  /*4ea0*/  ISETP.NE.AND P2, PT, R3.reuse, RZ, PT ;  /* 0x000000ff0300720c */ /* 0x040fe20003f45270 */
[----:B------:R-:W-:Y:S01]  /*4eb0*/  IMAD.MOV.U32 R15, RZ, RZ, 0x1 ;  /* 0x00000001ff0f7424 */ /* 0x000fe200078e00ff */
[----:B------:R-:W-:Y:S01]  /*4ec0*/  ISETP.NE.OR P0, PT, R3, RZ, !P0 ;  /* 0x000000ff0300720c */ /* 0x000fe20004705670 */
[----:B------:R-:W-:Y:S01]  /*4ed0*/  IMAD.MOV.U32 R10, RZ, RZ, 0x1 ;  /* 0x00000001ff0a7424 */ /* 0x000fe200078e00ff */
[----:B------:R-:W-:Y:S01]  /*4ee0*/  LOP3.LUT R16, R0, 0x2, RZ, 0xfc, !PT ;  /* 0x0000000200107812 */ /* 0x000fe200078efcff */
[----:B------:R-:W-:Y:S01]  /*4ef0*/  IMAD.MOV.U32 R11, RZ, RZ, RZ ;  /* 0x000000ffff0b7224 */ /* 0x000fe200078e00ff */
[----:B------:R-:W-:Y:S01]  /*4f00*/  ULDC UR5, c[0x0][0x700] ;  /* 0x0001c00000057ab9 */ /* 0x000fe20000000800 */
[----:B------:R-:W-:Y:S01]  /*4f10*/  UMOV UR8, 0x1 ;  /* 0x0000000100087882 */ /* 0x000fe20000000000 */
[----:B------:R-:W-:-:S02]  /*4f20*/  UIADD3 UR5, UR5, -0x1, URZ ;  /* 0xffffffff05057890 */ /* 0x000fc4000fffe03f */
[----:B------:R-:W-:Y:S02]  /*4f30*/  USHF.L.U32 UR21, UR8, UR6, URZ ;  /* 0x0000000608157299 */ /* 0x000fe4000800063f */
[----:B------:R-:W-:Y:S01]  /*4f40*/  ULOP3.LUT UR13, URZ, UR7, URZ, 0x33, !UPT ;  /* 0x000000073f0d7292 */ /* 0x000fe2000f8e333f */
[----:B------:R-:W-:Y:S01]  /*4f50*/  ULDC.64 UR32, c[0x0][0x198] ;  /* 0x0000660000207ab9 */ /* 0x000fe20000000a00 */
[----:B0-----:R-:W-:-:S05]  /*4f60*/  VIADD R6, R6, 0x3f ;  /* 0x0000003f06067836 */ /* 0x001fca0000000000 */
[----:B------:R-:W-:-:S04]  /*4f70*/  SHF.R.S32.HI R7, RZ, 0x1f, R6 ;  /* 0x0000001fff077819 */ /* 0x000fc80000011406 */
[----:B------:R-:W-:-:S04]  /*4f80*/  LEA.HI R7, R7, R6, RZ, 0x6 ;  /* 0x0000000607077211 */ /* 0x000fc800078f30ff */
[----:B------:R-:W-:-:S05]  /*4f90*/  SHF.R.S32.HI R14, RZ, 0x6, R7 ;  /* 0x00000006ff0e7819 */ /* 0x000fca0000011407 */
[----:B------:R-:W-:-:S07]  /*4fa0*/  VIADD R12, R14, 0x1 ;  /* 0x000000010e0c7836 */ /* 0x000fce0000000000 */
.L_x_106:
[----:B------:R-:W-:-:S03]  /*4fb0*/  UMOV UR6, 0xffffffff ;  /* 0xffffffff00067882 */ /* 0x000fc60000000000 */
[----:B------:R-:W-:Y:S05]  /*4fc0*/  BRA.DIV UR6, `(.L_x_95) ;  /* 0x0000001a06ac7947 */ /* 0x000fea000b800000 */
[----:B------:R-:W-:-:S13]  /*4fd0*/  ELECT P1, URZ, PT ;  /* 0x00000000003f782f */ /* 0x000fda0003820000 */
.L_x_138:
[----:B------:R-:W0:Y:S01]  /*4fe0*/  LDC R2, c[0x0][0x28c] ;  /* 0x0000a300ff027b82 */ /* 0x000e220000000800 */
[----:B------:R-:W-:Y:S01]  /*4ff0*/  BSSY B1, `(.L_x_96) ;  /* 0x0000043000017945 */ /* 0x000fe20003800000 */
[----:B0-----:R-:W-:-:S13]  /*5000*/  ISETP.LT.OR P1, PT, R2, 0x1, !P1 ;  /* 0x000000010200780c */ /* 0x001fda0004f21670 */
[----:B------:R-:W-:Y:S05]  /*5010*/  @P1 BRA `(.L_x_97) ;  /* 0x0000000400001947 */ /* 0x000fea0003800000 */
[----:B------:R-:W-:Y:S02]  /*5020*/  IMAD.SHL.U32 R17, R17, 0x80, RZ ;  /* 0x0000008011117824 */ /* 0x000fe400078e00ff */
[----:B------:R-:W-:Y:S02]  /*5030*/  IMAD.SHL.U32 R18, R18, 0x40, RZ ;  /* 0x0000004012127824 */ /* 0x000fe400078e00ff */
[----:B------:R-:W-:Y:S02]  /*5040*/  IMAD.MOV.U32 R19, RZ, RZ, RZ ;  /* 0x000000ffff137224 */ /* 0x000fe400078e00ff */
[----:B------:R-:W-:Y:S02]  /*5050*/  IMAD.MOV.U32 R21, RZ, RZ, RZ ;  /* 0x000000ffff157224 */ /* 0x000fe400078e00ff */
[----:B------:R-:W-:Y:S02]  /*5060*/  IMAD.MOV.U32 R2, RZ, RZ, R12 ;  /* 0x000000ffff027224 */ /* 0x000fe400078e000c */
[----:B------:R-:W-:-:S02]  /*5070*/  IMAD.MOV.U32 R3, RZ, RZ, R10 ;  /* 0x000000ffff037224 */ /* 0x000fc400078e000a */
[----:B------:R-:W-:Y:S02]  /*5080*/  IMAD.MOV.U32 R6, RZ, RZ, R11 ;  /* 0x000000ffff067224 */ /* 0x000fe400078e000b */
[----:B------:R-:W-:-:S07]  /*5090*/  IMAD.MOV.U32 R22, RZ, RZ, RZ ;  /* 0x000000ffff167224 */ /* 0x000fce00078e00ff */
.L_x_101:
[----:B------:R-:W0:Y:S01]  /*50a0*/  S2R R8, SR_CgaCtaId ;  /* 0x0000000000087919 */ /* 0x000e220000008800 */
[----:B------:R-:W-:-:S04]  /*50b0*/  MOV R7, 0x400 ;  /* 0x0000040000077802 */ /* 0x000fc80000000f00 */
[----:B0-----:R-:W-:Y:S02]  /*50c0*/  LEA R9, R8, R7, 0x18 ;  /* 0x0000000708097211 */ /* 0x001fe400078ec0ff */
[----:B------:R-:W-:Y:S01]  /*50d0*/  SHF.L.U32 R7, R3, 0x1f, RZ ;  /* 0x0000001f03077819 */ /* 0x000fe200000006ff */
[----:B------:R-:W0:Y:S02]  /*50e0*/  @!P2 LDC R8, c[0x0][0x640] ;  /* 0x00019000ff08ab82 */ /* 0x000e240000000800 */
[----:B------:R-:W-:-:S04]  /*50f0*/  IMAD R20, R6, 0x8, R9 ;  /* 0x0000000806147824 */ /* 0x000fc800078e0209 */
[----:B------:R-:W1:Y:S02]  /*5100*/  SYNCS.PHASECHK.TRANS64.TRYWAIT P1, [R20+URZ+0xc8], R7 ;  /* 0x0000c807140075a7 */ /* 0x000e64000802017f */
[----:B-1----:R-:W-:Y:S05]  /*5110*/  @!P1 BRA `(.L_x_98) ;  /* 0x0000001800789947 */ /* 0x002fea0003800000 */
.L_x_139:
[----:B-1----:R-:W-:Y:S01]  /*5120*/  PRMT R7, R16, 0x9910, RZ ;  /* 0x0000991010077816 */ /* 0x002fe200000000ff */
[----:B0-----:R0:W-:Y:S03]  /*5130*/  @!P2 SYNCS.ARRIVE.TRANS64 RZ, [R20+URZ], R8 ;  /* 0x0000000814ffa9a7 */ /* 0x0011e6000800003f */
[----:B------:R-:W-:-:S13]  /*5140*/  ISETP.NE.AND P1, PT, R7, 0x2, PT ;  /* 0x000000020700780c */ /* 0x000fda0003f25270 */
[----:B0-----:R-:W-:Y:S05]  /*5150*/  @P1 BRA `(.L_x_99) ;  /* 0x0000000000041947 */ /* 0x001fea0003800000 */
[----:B------:R-:W-:Y:S01]  /*5160*/  BPT.TRAP 0x1 ;  /* 0x000000040000795c */ /* 0x000fe20000300000 */
.L_x_99:
[----:B------:R-:W-:Y:S05]  /*5170*/  @P0 BRA `(.L_x_100) ;  /* 0x0000000000040947 */ /* 0x000fea0003800000 */
[----:B------:R-:W-:Y:S01]  /*5180*/  BPT.TRAP 0x1 ;  /* 0x000000040000795c */ /* 0x000fe20000300000 */
.L_x_100:
[--C-:B------:R-:W-:Y:S01]  /*5190*/  IMAD R7, R6, 0x1000, R9.reuse ;  /* 0x0000100006077824 */ /* 0x100fe200078e0209 */
[----:B------:R-:W-:Y:S01]  /*51a0*/  R2UR UR25, R20 ;  /* 0x00000000141972ca */ /* 0x000fe200000e0000 */
[----:B------:R-:W-:Y:S01]  /*51b0*/  IMAD R9, R6, 0x400, R9 ;  /* 0x0000040006097824 */ /* 0x000fe200078e0209 */
[----:B------:R-:W-:Y:S01]  /*51c0*/  R2UR UR27, R17 ;  /* 0x00000000111b72ca */ /* 0x000fe200000e0000 */
[----:B------:R-:W-:Y:S01]  /*51d0*/  VIADD R2, R2, 0xffffffff ;  /* 0xffffffff02027836 */ /* 0x000fe20000000000 */
[----:B------:R-:W-:Y:S01]  /*51e0*/  R2UR UR8, R7 ;  /* 0x00000000070872ca */ /* 0x000fe200000e0000 */
[----:B------:R-:W-:Y:S01]  /*51f0*/  UIADD3 UR6, UP0, UR32, 0xf0, URZ ;  /* 0x000000f020067890 */ /* 0x000fe2000ff1e03f */
[----:B------:R-:W-:Y:S01]  /*5200*/  R2UR UR16, R9 ;  /* 0x00000000091072ca */ /* 0x000fe200000e0000 */
[----:B------:R-:W-:Y:S01]  /*5210*/  UIADD3 UR14, UP1, UR32, 0x1f0, URZ ;  /* 0x000001f0200e7890 */ /* 0x000fe2000ff3e03f */
[----:B------:R-:W-:Y:S01]  /*5220*/  R2UR UR28, R13 ;  /* 0x000000000d1c72ca */ /* 0x000fe200000e0000 */
[----:B------:R-:W-:Y:S01]  /*5230*/  UIADD3 UR34, UP2, UR32, 0x2f0, URZ ;  /* 0x000002f020227890 */ /* 0x000fe2000ff5e03f */
[----:B------:R-:W-:Y:S01]  /*5240*/  R2UR UR26, R21 ;  /* 0x00000000151a72ca */ /* 0x000fe200000e0000 */
[----:B------:R-:W-:Y:S01]  /*5250*/  UIADD3.X UR7, URZ, UR33, URZ, UP0, !UPT ;  /* 0x000000213f077290 */ /* 0x000fe200087fe43f */
[----:B------:R-:W-:Y:S01]  /*5260*/  R2UR UR19, R22 ;  /* 0x00000000161372ca */ /* 0x000fe200000e0000 */
[----:B------:R-:W-:Y:S01]  /*5270*/  UIADD3.X UR15, URZ, UR33, URZ, UP1, !UPT ;  /* 0x000000213f0f7290 */ /* 0x000fe20008ffe43f */
[----:B------:R-:W-:Y:S01]  /*5280*/  R2UR UR10, R19 ;  /* 0x00000000130a72ca */ /* 0x000fe200000e0000 */
[----:B------:R-:W-:Y:S01]  /*5290*/  VIADD R6, R6, 0x1 ;  /* 0x0000000106067836 */ /* 0x000fe20000000000 */
[----:B------:R-:W-:Y:S01]  /*52a0*/  R2UR UR11, R18 ;  /* 0x00000000120b72ca */ /* 0x000fe200000e0000 */
[----:B------:R-:W-:Y:S01]  /*52b0*/  UIADD3 UR24, UR8, 0x280, URZ ;  /* 0x0000028008187890 */ /* 0x000fe2000fffe03f */
[----:B------:R-:W-:Y:S01]  /*52c0*/  ISETP.GT.AND P3, PT, R2, 0x1, PT ;  /* 0x000000010200780c */ /* 0x000fe20003f64270 */
[----:B------:R-:W-:Y:S01]  /*52d0*/  UIADD3 UR16, UR16, 0x32280, URZ ;  /* 0x0003228010107890 */ /* 0x000fe2000fffe03f */
[----:B------:R-:W-:Y:S01]  /*52e0*/  ISETP.NE.AND P1, PT, R6, 0x19, PT ;  /* 0x000000190600780c */ /* 0x000fe20003f25270 */
[----:B------:R-:W-:Y:S01]  /*52f0*/  UIADD3.X UR35, URZ, UR33, URZ, UP2, !UPT ;  /* 0x000000213f237290 */ /* 0x000fe200097fe43f */
[----:B------:R-:W-:Y:S01]  /*5300*/  VIADD R22, R22, 0x1 ;  /* 0x0000000116167836 */ /* 0x000fe20000000000 */
[----:B------:R-:W-:Y:S01]  /*5310*/  UIADD3 UR8, UR8, 0x19280, URZ ;  /* 0x0001928008087890 */ /* 0x000fe2000fffe03f */
[----:B------:R-:W-:Y:S01]  /*5320*/  SEL R8, RZ, 0x1, P1 ;  /* 0x00000001ff087807 */ /* 0x000fe20000800000 */
[----:B------:R-:W-:Y:S01]  /*5330*/  UMOV UR22, 0x0 ;  /* 0x0000000000167882 */ /* 0x000fe20000000000 */
[----:B------:R-:W-:Y:S01]  /*5340*/  UMOV UR23, 0x10000000 ;  /* 0x1000000000177882 */ /* 0x000fe20000000000 */
[----:B------:R-:W-:Y:S01]  /*5350*/  UMOV UR17, UR25 ;  /* 0x0000001900117c82 */ /* 0x000fe20008000000 */
[----:B------:R-:W-:Y:S01]  /*5360*/  UMOV UR18, UR27 ;  /* 0x0000001b00127c82 */ /* 0x000fe20008000000 */
[----:B------:R-:W-:Y:S01]  /*5370*/  UMOV UR20, UR28 ;  /* 0x0000001c00147c82 */ /* 0x000fe20008000000 */
[----:B------:R0:W-:Y:S01]  /*5380*/  UTMALDG.3D [UR24], [UR6], desc[UR22] ;  /* 0x00001618060075b4 */ /* 0x0001e20008011000 */
[----:B------:R-:W-:Y:S01]  /*5390*/  UMOV UR9, UR25 ;  /* 0x0000001900097c82 */ /* 0x000fe20008000000 */
[----:B------:R-:W-:Y:S01]  /*53a0*/  UMOV UR12, UR28 ;  /* 0x0000001c000c7c82 */ /* 0x000fe20008000000 */
[----:B------:R-:W-:Y:S01]  /*53b0*/  LOP3.LUT R3, R3, R8, RZ, 0x3c, !PT ;  /* 0x0000000803037212 */ /* 0x000fe200078e3cff */
[----:B------:R-:W-:Y:S01]  /*53c0*/  VIADD R21, R21, 0x20 ;  /* 0x0000002015157836 */ /* 0x000fe20000000000 */
[----:B------:R-:W-:Y:S01]  /*53d0*/  SEL R6, R6, RZ, P1 ;  /* 0x000000ff06067207 */ /* 0x000fe20000800000 */
[----:B------:R-:W-:Y:S01]  /*53e0*/  VIADD R19, R19, 0x40 ;  /* 0x0000004013137836 */ /* 0x000fe20000000000 */
[----:B------:R0:W-:Y:S01]  /*53f0*/  UTMALDG.3D [UR16], [UR14], desc[UR22] ;  /* 0x000016100e0075b4 */ /* 0x0001e20008011000 */
[----:B------:R0:W-:Y:S02]  /*5400*/  UTMALDG.3D [UR8], [UR34], desc[UR22] ;  /* 0x00001608220075b4 */ /* 0x0001e40008011000 */
[----:B0-----:R-:W-:Y:S05]  /*5410*/  @P3 BRA `(.L_x_101) ;  /* 0xfffffffc00203947 */ /* 0x001fea000383ffff */
.L_x_97:
[----:B------:R-:W-:Y:S05]  /*5420*/  BSYNC B1 ;  /* 0x0000000000017941 */ /* 0x000fea0003800000 */
.L_x_96:
[----:B------:R-:W-:Y:S01]  /*5430*/  LOP3.LUT P3, RZ, R15, 0xff, RZ, 0xc0, !PT ;  /* 0x000000ff0fff7812 */ /* 0x000fe2000786c0ff */
[----:B------:R-:W-:Y:S01]  /*5440*/  IMAD.IADD R6, R14, 0x1, R11 ;  /* 0x000000010e067824 */ /* 0x000fe200078e020b */
[----:B------:R-:W-:Y:S01]  /*5450*/  IADD3 R4, P5, R4, UR30, RZ ;  /* 0x0000001e04047c10 */ /* 0x000fe2000ffbe0ff */
[----:B------:R-:W-:Y:S01]  /*5460*/  ULDC.64 UR6, c[0x0][0x750] ;  /* 0x0001d40000067ab9 */ /* 0x000fe20000000a00 */
[----:B------:R-:W-:Y:S01]  /*5470*/  BSSY B1, `(.L_x_102) ;  /* 0x000006a000017945 */ /* 0x000fe20003800000 */
[----:B------:R-:W-:Y:S01]  /*5480*/  IMAD.MOV.U32 R17, RZ, RZ, -0x1 ;  /* 0xffffffffff117424 */ /* 0x000fe200078e00ff */
[----:B------:R-:W-:Y:S01]  /*5490*/  ISETP.GT.U32.AND P1, PT, R6, 0x18, PT ;  /* 0x000000180600780c */ /* 0x000fe20003f24070 */
[----:B------:R-:W-:Y:S01]  /*54a0*/  IMAD.MOV.U32 R18, RZ, RZ, -0x1 ;  /* 0xffffffffff127424 */ /* 0x000fe200078e00ff */
[----:B------:R-:W-:Y:S01]  /*54b0*/  IADD3.X R5, R5, UR4, RZ, P5, !PT ;  /* 0x0000000405057c10 */ /* 0x000fe2000affe4ff */
[----:B------:R-:W-:Y:S01]  /*54c0*/  IMAD.MOV.U32 R13, RZ, RZ, -0x1 ;  /* 0xffffffffff0d7424 */ /* 0x000fe200078e00ff */
[----:B------:R-:W-:-:S02]  /*54d0*/  ISETP.LT.U32.AND P1, PT, R14, 0x19, P1 ;  /* 0x000000190e00780c */ /* 0x000fc40000f21070 */
[----:B------:R-:W-:Y:S01]  /*54e0*/  PRMT R15, RZ, 0x7610, R15 ;  /* 0x00007610ff0f7816 */ /* 0x000fe2000000000f */
[----:B------:R-:W0:Y:S01]  /*54f0*/  @P3 S2R R3, SR_CgaCtaId ;  /* 0x0000000000033919 */ /* 0x000e220000008800 */
[----:B------:R-:W-:-:S04]  /*5500*/  @P3 MOV R2, 0x400 ;  /* 0x0000040000023802 */ /* 0x000fc80000000f00 */
[----:B0-----:R-:W-:Y:S01]  /*5510*/  @P3 LEA R7, R3, R2, 0x18 ;  /* 0x0000000203073211 */ /* 0x001fe200078ec0ff */
[----:B------:R-:W-:-:S03]  /*5520*/  IMAD.WIDE.U32 R2, R6, 0x51eb851f, RZ ;  /* 0x51eb851f06027825 */ /* 0x000fc600078e00ff */
[----:B------:R0:W-:Y:S01]  /*5530*/  @P3 SYNCS.ARRIVE.TRANS64.A1T0 RZ, [R7+URZ+0x1a8], RZ ;  /* 0x0001a8ff07ff39a7 */ /* 0x0001e2000810003f */
[----:B------:R-:W-:Y:S02]  /*5540*/  ISETP.GE.U32.AND P3, PT, R14, 0x19, PT ;  /* 0x000000190e00780c */ /* 0x000fe40003f66070 */
[----:B------:R-:W-:Y:S02]  /*5550*/  PRMT R2, RZ, 0x7610, R2 ;  /* 0x00007610ff027816 */ /* 0x000fe40000000002 */
[----:B0-----:R-:W-:Y:S02]  /*5560*/  SHF.R.U32.HI R7, RZ, 0x3, R3 ;  /* 0x00000003ff077819 */ /* 0x001fe40000011603 */
[----:B------:R-:W-:Y:S02]  /*5570*/  SEL R3, RZ, 0x1, !P1 ;  /* 0x00000001ff037807 */ /* 0x000fe40004800000 */
[----:B------:R-:W-:Y:S01]  /*5580*/  ISETP.GE.U32.AND P1, PT, R4, UR6, PT ;  /* 0x0000000604007c0c */ /* 0x000fe2000bf26070 */
[----:B------:R-:W-:Y:S01]  /*5590*/  IMAD R11, R7, -0x19, R6 ;  /* 0xffffffe7070b7824 */ /* 0x000fe200078e0206 */
[----:B------:R-:W-:-:S02]  /*55a0*/  LOP3.LUT R10, R10, R3, RZ, 0x3c, !PT ;  /* 0x000000030a0a7212 */ /* 0x000fc400078e3cff */
[----:B------:R-:W-:Y:S02]  /*55b0*/  ISETP.GE.U32.AND.EX P1, PT, R5, UR7, PT, P1 ;  /* 0x0000000705007c0c */ /* 0x000fe4000bf26110 */
[----:B------:R-:W-:-:S11]  /*55c0*/  @P3 LOP3.LUT R10, R10, 0x1, R7, 0x78, !PT ;  /* 0x000000010a0a3812 */ /* 0x000fd600078e7807 */
[----:B------:R-:W-:Y:S05]  /*55d0*/  @P1 BRA `(.L_x_103) ;  /* 0x00000004004c1947 */ /* 0x000fea0003800000 */
[----:B------:R-:W-:Y:S01]  /*55e0*/  ULDC.64 UR6, c[0x0][0x728] ;  /* 0x0001ca0000067ab9 */ /* 0x000fe20000000a00 */
[----:B------:R-:W0:Y:S01]  /*55f0*/  S2R R17, SR_CTAID.X ;  /* 0x0000000000117919 */ /* 0x000e220000002500 */
[----:B------:R-:W-:Y:S01]  /*5600*/  ISETP.NE.U32.AND P1, PT, RZ, UR6, PT ;  /* 0x00000006ff007c0c */ /* 0x000fe2000bf25070 */
[----:B------:R-:W-:Y:S01]  /*5610*/  ULDC UR9, c[0x0][0x730] ;  /* 0x0001cc0000097ab9 */ /* 0x000fe20000000800 */
[----:B------:R-:W-:Y:S01]  /*5620*/  IMAD.MOV.U32 R2, RZ, RZ, R4 ;  /* 0x000000ffff027224 */ /* 0x000fe200078e0004 */
[----:B------:R-:W1:Y:S01]  /*5630*/  S2R R13, SR_CTAID.Y ;  /* 0x00000000000d7919 */ /* 0x000e620000002600 */
[----:B------:R-:W-:Y:S01]  /*5640*/  ISETP.NE.AND.EX P1, PT, RZ, UR7, PT, P1 ;  /* 0x00000007ff007c0c */ /* 0x000fe2000bf25310 */
[----:B------:R-:W-:-:S12]  /*5650*/  IMAD.MOV.U32 R3, RZ, RZ, R5 ;  /* 0x000000ffff037224 */ /* 0x000fd800078e0005 */
[----:B------:R-:W-:Y:S05]  /*5660*/  @!P1 BRA `(.L_x_104) ;  /* 0x0000000000289947 */ /* 0x000fea0003800000 */
[----:B------:R-:W-:Y:S02]  /*5670*/  ULDC UR8, c[0x0][0x734] ;  /* 0x0001cd0000087ab9 */ /* 0x000fe40000000800 */
[----:B------:R-:W-:-:S05]  /*5680*/  IADD3 R9, P1, R4, UR8, RZ ;  /* 0x0000000804097c10 */ /* 0x000fca000ff3e0ff */
[----:B------:R-:W-:-:S04]  /*5690*/  IMAD.X R19, RZ, RZ, R5, P1 ;  /* 0x000000ffff137224 */ /* 0x000fc800008e0605 */
[----:B------:R-:W-:-:S04]  /*56a0*/  IMAD.WIDE.U32 R6, R19, UR6, RZ ;  /* 0x0000000613067c25 */ /* 0x000fc8000f8e00ff */
[----:B------:R-:W-:-:S04]  /*56b0*/  IMAD.WIDE.U32 R6, P1, R9, UR7, R6 ;  /* 0x0000000709067c25 */ /* 0x000fc8000f820006 */
[----:B------:R-:W-:-:S04]  /*56c0*/  IMAD.WIDE.U32 R8, R9, UR6, RZ ;  /* 0x0000000609087c25 */ /* 0x000fc8000f8e00ff */
[----:B------:R-:W-:Y:S01]  /*56d0*/  IMAD.X R3, RZ, RZ, RZ, P1 ;  /* 0x000000ffff037224 */ /* 0x000fe200008e06ff */
[----:B------:R-:W-:Y:S01]  /*56e0*/  IADD3 RZ, P1, R9, R6, RZ ;  /* 0x0000000609ff7210 */ /* 0x000fe20007f3e0ff */
[----:B------:R-:W-:-:S04]  /*56f0*/  IMAD.MOV.U32 R2, RZ, RZ, R7 ;  /* 0x000000ffff027224 */ /* 0x000fc800078e0007 */
[----:B------:R-:W-:-:S08]  /*5700*/  IMAD.WIDE.U32.X R2, R19, UR7, R2, P1 ;  /* 0x0000000713027c25 */ /* 0x000fd000088e0402 */
.L_x_104:
[--C-:B------:R-:W-:Y:S01]  /*5710*/  SHF.R.U64 R8, R2, UR9, R3.reuse ;  /* 0x0000000902087c19 */ /* 0x100fe20008001203 */
[----:B------:R-:W-:Y:S01]  /*5720*/  ULDC.64 UR6, c[0x0][0x720] ;  /* 0x0001c80000067ab9 */ /* 0x000fe20000000a00 */
[----:B------:R-:W-:Y:S01]  /*5730*/  SHF.R.U32.HI R2, RZ, UR9, R3 ;  /* 0x00000009ff027c19 */ /* 0x000fe20008011603 */
[----:B------:R-:W2:Y:S01]  /*5740*/  LDC R22, c[0x0][0x144] ;  /* 0x00005100ff167b82 */ /* 0x000ea20000000800 */
[----:B------:R-:W-:Y:S01]  /*5750*/  IADD3 R7, P1, RZ, -R8, RZ ;  /* 0x80000008ff077210 */ /* 0x000fe20007f3e0ff */
[----:B------:R-:W-:Y:S01]  /*5760*/  ULDC.64 UR10, c[0x0][0x740] ;  /* 0x0001d000000a7ab9 */ /* 0x000fe20000000a00 */
[----:B0-----:R-:W-:Y:S01]  /*5770*/  I2FP.F32.U32 R9, R17 ;  /* 0x0000001100097245 */ /* 0x001fe20000201000 */
[----:B------:R-:W-:Y:S02]  /*5780*/  ULDC UR8, c[0x0][0x708] ;  /* 0x0001c20000087ab9 */ /* 0x000fe40000000800 */
[----:B------:R-:W-:Y:S01]  /*5790*/  IMAD.X R2, RZ, RZ, ~R2, P1 ;  /* 0x000000ffff027224 */ /* 0x000fe200008e0e02 */
[----:B------:R-:W-:Y:S01]  /*57a0*/  ISETP.NE.U32.AND P1, PT, RZ, UR10, PT ;  /* 0x0000000aff007c0c */ /* 0x000fe2000bf25070 */
[----:B------:R-:W0:Y:S02]  /*57b0*/  LDC R20, c[0x0][0x148] ;  /* 0x00005200ff147b82 */ /* 0x000e240000000800 */
[----:B------:R-:W-:Y:S01]  /*57c0*/  IMAD R6, R2, UR6, RZ ;  /* 0x0000000602067c24 */ /* 0x000fe2000f8e02ff */
[----:B------:R-:W-:Y:S01]  /*57d0*/  ISETP.NE.AND.EX P1, PT, RZ, UR11, PT, P1 ;  /* 0x0000000bff007c0c */ /* 0x000fe2000bf25310 */
[----:B------:R-:W-:Y:S01]  /*57e0*/  IMAD.WIDE.U32 R2, R7, UR6, R4 ;  /* 0x0000000607027c25 */ /* 0x000fe2000f8e0004 */
[----:B------:R-:W-:-:S03]  /*57f0*/  ULDC UR6, c[0x0][0x150] ;  /* 0x0000540000067ab9 */ /* 0x000fc60000000800 */
[----:B------:R-:W-:Y:S02]  /*5800*/  IMAD R7, R7, UR7, R6 ;  /* 0x0000000707077c24 */ /* 0x000fe4000f8e0206 */
[----:B------:R-:W-:Y:S01]  /*5810*/  FMUL R6, R9, UR6 ;  /* 0x0000000609067c20 */ /* 0x000fe20008400000 */
[----:B------:R-:W-:Y:S01]  /*5820*/  ULDC UR6, c[0x0][0x718] ;  /* 0x0001c60000067ab9 */ /* 0x000fe20000000800 */
[----:B------:R-:W-:Y:S01]  /*5830*/  ULDC UR7, c[0x0][0x154] ;  /* 0x0000550000077ab9 */ /* 0x000fe20000000800 */
[----:B------:R-:W-:-:S03]  /*5840*/  IMAD.IADD R3, R3, 0x1, R7 ;  /* 0x0000000103037824 */ /* 0x000fc600078e0207 */
[----:B------:R-:W3:Y:S02]  /*5850*/  F2I.U32.TRUNC.NTZ R6, R6 ;  /* 0x0000000600067305 */ /* 0x000ee4000020f000 */
[----:B------:R-:W-:Y:S02]  /*5860*/  SHF.R.U64 R9, R2, UR6, R3 ;  /* 0x0000000602097c19 */ /* 0x000fe40008001203 */
[----:B-1----:R-:W-:-:S05]  /*5870*/  I2FP.F32.U32 R2, R13 ;  /* 0x0000000d00027245 */ /* 0x002fca0000201000 */
[----:B------:R-:W-:Y:S01]  /*5880*/  FMUL R21, R2, UR7 ;  /* 0x0000000702157c20 */ /* 0x000fe20008400000 */
[----:B------:R-:W-:Y:S01]  /*5890*/  SHF.R.U32.HI R2, RZ, UR6, R3 ;  /* 0x00000006ff027c19 */ /* 0x000fe20008011603 */
[----:B------:R-:W-:-:S03]  /*58a0*/  ULDC UR6, c[0x0][0x758] ;  /* 0x0001d60000067ab9 */ /* 0x000fc60000000800 */
[--C-:B------:R-:W-:Y:S01]  /*58b0*/  SHF.R.U64 R19, R9, UR8, R2.reuse ;  /* 0x0000000809137c19 */ /* 0x100fe20008001202 */
[----:B------:R-:W1:Y:S01]  /*58c0*/  F2I.U32.TRUNC.NTZ R21, R21 ;  /* 0x0000001500157305 */ /* 0x000e62000020f000 */
[----:B------:R-:W-:Y:S01]  /*58d0*/  SHF.R.U32.HI R2, RZ, UR8, R2 ;  /* 0x00000008ff027c19 */ /* 0x000fe20008011602 */
[----:B---3--:R-:W-:-:S03]  /*58e0*/  IMAD.MOV R6, RZ, RZ, -R6 ;  /* 0x000000ffff067224 */ /* 0x008fc600078e0a06 */
[--C-:B------:R-:W-:Y:S01]  /*58f0*/  SHF.R.U64 R18, R19, UR6, R2.reuse ;  /* 0x0000000613127c19 */ /* 0x100fe20008001202 */
[----:B--2---:R-:W-:Y:S01]  /*5900*/  IMAD R17, R22, R6, R17 ;  /* 0x0000000616117224 */ /* 0x004fe200078e0211 */
[----:B------:R-:W-:-:S03]  /*5910*/  SHF.R.U32.HI R23, RZ, UR6, R2 ;  /* 0x00000006ff177c19 */ /* 0x000fc60008011602 */
[----:B------:R-:W-:Y:S02]  /*5920*/  IMAD.MOV.U32 R2, RZ, RZ, R18 ;  /* 0x000000ffff027224 */ /* 0x000fe400078e0012 */
[----:B------:R-:W-:Y:S01]  /*5930*/  IMAD.MOV.U32 R3, RZ, RZ, R23 ;  /* 0x000000ffff037224 */ /* 0x000fe200078e0017 */
[----:B-1----:R-:W-:Y:S06]  /*5940*/  @!P1 BRA `(.L_x_105) ;  /* 0x0000000000289947 */ /* 0x002fec0003800000 */
[----:B------:R-:W-:Y:S02]  /*5950*/  ULDC UR6, c[0x0][0x74c] ;  /* 0x0001d30000067ab9 */ /* 0x000fe40000000800 */
[----:B------:R-:W-:-:S05]  /*5960*/  IADD3 R3, P1, R18, UR6, RZ ;  /* 0x0000000612037c10 */ /* 0x000fca000ff3e0ff */
[----:B------:R-:W-:-:S04]  /*5970*/  IMAD.X R23, RZ, RZ, R23, P1 ;  /* 0x000000ffff177224 */ /* 0x000fc800008e0617 */
[----:B------:R-:W-:-:S04]  /*5980*/  IMAD.WIDE.U32 R6, R23, UR10, RZ ;  /* 0x0000000a17067c25 */ /* 0x000fc8000f8e00ff */
[----:B------:R-:W-:-:S04]  /*5990*/  IMAD.WIDE.U32 R6, P1, R3, UR11, R6 ;  /* 0x0000000b03067c25 */ /* 0x000fc8000f820006 */
[----:B------:R-:W-:-:S04]  /*59a0*/  IMAD.WIDE.U32 R2, R3, UR10, RZ ;  /* 0x0000000a03027c25 */ /* 0x000fc8000f8e00ff */
[----:B------:R-:W-:Y:S01]  /*59b0*/  IMAD.MOV.U32 R2, RZ, RZ, R7 ;  /* 0x000000ffff027224 */ /* 0x000fe200078e0007 */
[----:B------:R-:W-:Y:S01]  /*59c0*/  IADD3 RZ, P3, R3, R6, RZ ;  /* 0x0000000603ff7210 */ /* 0x000fe20007f7e0ff */
[----:B------:R-:W-:-:S04]  /*59d0*/  IMAD.X R3, RZ, RZ, RZ, P1 ;  /* 0x000000ffff037224 */ /* 0x000fc800008e06ff */
[----:B------:R-:W-:-:S08]  /*59e0*/  IMAD.WIDE.U32.X R2, R23, UR11, R2, P3 ;  /* 0x0000000b17027c25 */ /* 0x000fd000098e0402 */
.L_x_105:
[----:B------:R-:W-:Y:S01]  /*59f0*/  ULDC UR6, c[0x0][0x748] ;  /* 0x0001d20000067ab9 */ /* 0x000fe20000000800 */
[----:B------:R-:W-:Y:S01]  /*5a00*/  LOP3.LUT R19, R19, UR13, RZ, 0xc0, !PT ;  /* 0x0000000d13137c12 */ /* 0x000fe2000f8ec0ff */
[----:B------:R-:W-:Y:S01]  /*5a10*/  IMAD.MOV R21, RZ, RZ, -R21 ;  /* 0x000000ffff157224 */ /* 0x000fe200078e0a15 */
[----:B------:R-:W-:Y:S01]  /*5a20*/  SHF.R.U64 R2, R2, UR6, R3 ;  /* 0x0000000602027c19 */ /* 0x000fe20008001203 */
[----:B------:R-:W-:Y:S01]  /*5a30*/  ULDC UR6, c[0x0][0x738] ;  /* 0x0001ce0000067ab9 */ /* 0x000fe20000000800 */
[----:B------:R-:W-:Y:S01]  /*5a40*/  LOP3.LUT R9, R9, UR5, RZ, 0xc0, !PT ;  /* 0x0000000509097c12 */ /* 0x000fe2000f8ec0ff */
[----:B0-----:R-:W-:Y:S01]  /*5a50*/  @P4 IMAD R17, R20, R21, R13 ;  /* 0x0000001514114224 */ /* 0x001fe200078e020d */
[----:B------:R-:W-:Y:S01]  /*5a60*/  ULDC UR7, c[0x0][0x710] ;  /* 0x0001c40000077ab9 */ /* 0x000fe20000000800 */
[----:B------:R-:W-:Y:S02]  /*5a70*/  IMAD.MOV R3, RZ, RZ, -R2 ;  /* 0x000000ffff037224 */ /* 0x000fe400078e0a02 */
[----:B------:R-:W-:-:S02]  /*5a80*/  IMAD R2, R2, UR21, R19 ;  /* 0x0000001502027c24 */ /* 0x000fc4000f8e0213 */
[----:B------:R-:W-:Y:S01]  /*5a90*/  IMAD R18, R3, UR6, R18 ;  /* 0x0000000603127c24 */ /* 0x000fe2000f8e0212 */
[----:B------:R-:W-:Y:S01]  /*5aa0*/  ULDC UR6, c[0x0][0x700] ;  /* 0x0001c00000067ab9 */ /* 0x000fe20000000800 */
[----:B------:R-:W-:Y:S02]  /*5ab0*/  IMAD R17, R2, UR7, R17 ;  /* 0x0000000702117c24 */ /* 0x000fe4000f8e0211 */
[----:B------:R-:W-:Y:S02]  /*5ac0*/  IMAD R6, R18, UR6, R9 ;  /* 0x0000000612067c24 */ /* 0x000fe4000f8e0209 */
[----:B------:R-:W-:Y:S02]  /*5ad0*/  IMAD.MOV.U32 R2, RZ, RZ, 0x1 ;  /* 0x00000001ff027424 */ /* 0x000fe400078e00ff */
[----:B------:R-:W-:Y:S01]  /*5ae0*/  IMAD.MOV.U32 R13, RZ, RZ, R8 ;  /* 0x000000ffff0d7224 */ /* 0x000fe200078e0008 */
[----:B------:R-:W-:Y:S02]  /*5af0*/  SEL R18, R6, R17, !P4 ;  /* 0x0000001106127207 */ /* 0x000fe40006000000 */
[----:B------:R-:W-:-:S07]  /*5b00*/  SEL R17, R17, R6, !P4 ;  /* 0x0000000611117207 */ /* 0x000fce0006000000 */
.L_x_103:
[----:B------:R-:W-:Y:S05]  /*5b10*/  BSYNC B1 ;  /* 0x0000000000017941 */ /* 0x000fea0003800000 */
.L_x_102:
[----:B------:R-:W-:-:S13]  /*5b20*/  LOP3.LUT P1, RZ, R2, 0xff, RZ, 0xc0, !PT ;  /* 0x000000ff02ff7812 */ /* 0x000fda000782c0ff */
[----:B------:R-:W-:Y:S05]  /*5b30*/  @P1 BRA `(.L_x_106) ;  /* 0xfffffff4001c1947 */ /* 0x000fea000383ffff */
[----:B------:R-:W-:Y:S05]  /*5b40*/  BSYNC B0 ;  /* 0x0000000000007941 */ /* 0x000fea0003800000 */
.L_x_94:
[----:B------:R-:W-:-:S03]  /*5b50*/  UMOV UR6, 0xffffffff ;  /* 0xffffffff00067882 */ /* 0x000fc60000000000 */
[----:B------:R-:W-:Y:S05]  /*5b60*/  BRA.DIV UR6, `(.L_x_107) ;  /* 0x0000000e06f87947 */ /* 0x000fea000b800000 */
[----:B------:R-:W-:-:S13]  /*5b70*/  ELECT P0, URZ, PT ;  /* 0x00000000003f782f */ /* 0x000fda0003800000 */
.L_x_142:
[----:B------:R-:W-:Y:S04]  /*5b80*/  BSSY B0, `(.L_x_108) ;  /* 0x00000e8000007945 */ /* 0x000fe80003800000 */
[----:B------:R-:W-:Y:S05]  /*5b90*/  @!P0 BRA `(.L_x_109) ;  /* 0x0000000c00988947 */ /* 0x000fea0003800000 */
[----:B------:R-:W-:-:S04]  /*5ba0*/  LOP3.LUT R0, R0, 0x2, RZ, 0xfc, !PT ;  /* 0x0000000200007812 */ /* 0x000fc800078efcff */
[----:B------:R-:W-:-:S13]  /*5bb0*/  ISETP.NE.AND P0, PT, R0, 0x3, PT ;  /* 0x000000030000780c */ /* 0x000fda0003f05270 */
[----:B------:R-:W-:Y:S05]  /*5bc0*/  @!P0 BRA `(.L_x_110) ;  /* 0x0000000000048947 */ /* 0x000fea0003800000 */
[----:B------:R-:W-:Y:S01]  /*5bd0*/  BPT.TRAP 0x1 ;  /* 0x000000040000795c */ /* 0x000fe20000300000 */
.L_x_110:
[----:B------:R-:W0:Y:S01]  /*5be0*/  S2R R3, SR_CgaCtaId ;  /* 0x0000000000037919 */ /* 0x000e220000008800 */
[----:B------:R-:W-:Y:S02]  /*5bf0*/  MOV R0, 0x400 ;  /* 0x0000040000007802 */ /* 0x000fe40000000f00 */
[----:B------:R-:W-:Y:S02]  /*5c00*/  SHF.L.U32 R2, R10, 0x1f, RZ ;  /* 0x0000001f0a027819 */ /* 0x000fe400000006ff */
[----:B0-----:R-:W-:-:S05]  /*5c10*/  LEA R0, R3, R0, 0x18 ;  /* 0x0000000003007211 */ /* 0x001fca00078ec0ff */
[----:B------:R-:W-:-:S04]  /*5c20*/  VIADD R0, R0, 0xc8 ;  /* 0x000000c800007836 */ /* 0x000fc80000000000 */
[C---:B------:R-:W-:Y:S02]  /*5c30*/  IMAD R5, R11.reuse, 0x8, R0 ;  /* 0x000000080b057824 */ /* 0x040fe400078e0200 */
[----:B------:R-:W-:Y:S02]  /*5c40*/  VIADD R11, R11, 0x1 ;  /* 0x000000010b0b7836 */ /* 0x000fe40000000000 */
[----:B------:R-:W0:Y:S03]  /*5c50*/  SYNCS.PHASECHK.TRANS64.TRYWAIT P0, [R5+URZ], R2 ;  /* 0x00000002050075a7 */ /* 0x000e26000800017f */
[----:B------:R-:W-:-:S04]  /*5c60*/  ISETP.NE.AND P1, PT, R11, 0x19, PT ;  /* 0x000000190b00780c */ /* 0x000fc80003f25270 */
[----:B------:R-:W-:Y:S02]  /*5c70*/  SEL R3, RZ, 0x1, P1 ;  /* 0x00000001ff037807 */ /* 0x000fe40000800000 */
[----:B------:R-:W-:Y:S02]  /*5c80*/  SEL R11, R11, RZ, P1 ;  /* 0x000000ff0b0b7207 */ /* 0x000fe40000800000 */
[----:B------:R-:W-:-:S03]  /*5c90*/  LOP3.LUT R10, R10, R3, RZ, 0x3c, !PT ;  /* 0x000000030a0a7212 */ /* 0x000fc600078e3cff */
[----:B------:R-:W-:Y:S01]  /*5ca0*/  IMAD R7, R11, 0x8, R0 ;  /* 0x000000080b077824 */ /* 0x000fe200078e0200 */
[----:B------:R-:W-:Y:S01]  /*5cb0*/  SHF.L.U32 R4, R10, 0x1f, RZ ;  /* 0x0000001f0a047819 */ /* 0x000fe200000006ff */
[----:B0-----:R-:W-:Y:S06]  /*5cc0*/  @!P0 BRA `(.L_x_111) ;  /* 0x0000000c00c48947 */ /* 0x001fec0003800000 */
.L_x_143:
[----:B------:R-:W1:Y:S01]  /*5cd0*/  SYNCS.PHASECHK.TRANS64.TRYWAIT P0, [R7+URZ], R4 ;  /* 0x00000004070075a7 */ /* 0x000e62000800017f */
[----:B0-----:R-:W-:-:S05]  /*5ce0*/  VIADD R2, R11, 0x1 ;  /* 0x000000010b027836 */ /* 0x001fca0000000000 */
[----:B------:R-:W-:-:S04]  /*5cf0*/  ISETP.NE.AND P1, PT, R2, 0x19, PT ;  /* 0x000000190200780c */ /* 0x000fc80003f25270 */
[----:B------:R-:W-:Y:S02]  /*5d00*/  SEL R3, RZ, 0x1, P1 ;  /* 0x00000001ff037807 */ /* 0x000fe40000800000 */
[----:B------:R-:W-:Y:S02]  /*5d10*/  SEL R9, R2, RZ, P1 ;  /* 0x000000ff02097207 */ /* 0x000fe40000800000 */
[----:B------:R-:W-:-:S03]  /*5d20*/  LOP3.LUT R10, R10, R3, RZ, 0x3c, !PT ;  /* 0x000000030a0a7212 */ /* 0x000fc600078e3cff */
[----:B------:R-:W-:Y:S01]  /*5d30*/  IMAD R6, R9, 0x8, R0 ;  /* 0x0000000809067824 */ /* 0x000fe200078e0200 */
[----:B------:R-:W-:Y:S01]  /*5d40*/  SHF.L.U32 R5, R10, 0x1f, RZ ;  /* 0x0000001f0a057819 */ /* 0x000fe200000006ff */
[----:B-1----:R-:W-:Y:S06]  /*5d50*/  @!P0 BRA `(.L_x_112) ;  /* 0x0000000c00b48947 */ /* 0x002fec0003800000 */
.L_x_144:
[----:B------:R-:W1:Y:S01]  /*5d60*/  SYNCS.PHASECHK.TRANS64.TRYWAIT P0, [R6+URZ], R5 ;  /* 0x00000005060075a7 */ /* 0x000e62000800017f */
[----:B------:R-:W-:-:S05]  /*5d70*/  VIADD R2, R9, 0x1 ;  /* 0x0000000109027836 */ /* 0x000fca0000000000 */
[----:B------:R-:W-:-:S04]  /*5d80*/  ISETP.NE.AND P1, PT, R2, 0x19, PT ;  /* 0x000000190200780c */ /* 0x000fc80003f25270 */
[----:B------:R-:W-:Y:S02]  /*5d90*/  SEL R3, RZ, 0x1, P1 ;  /* 0x00000001ff037807 */ /* 0x000fe40000800000 */
[----:B0-----:R-:W-:Y:S02]  /*5da0*/  SEL R7, R2, RZ, P1 ;  /* 0x000000ff02077207 */ /* 0x001fe40000800000 */
[----:B------:R-:W-:-:S03]  /*5db0*/  LOP3.LUT R10, R10, R3, RZ, 0x3c, !PT ;  /* 0x000000030a0a7212 */ /* 0x000fc600078e3cff */
[----:B------:R-:W-:Y:S01]  /*5dc0*/  IMAD R9, R7, 0x8, R0 ;  /* 0x0000000807097824 */ /* 0x000fe200078e0200 */
[----:B------:R-:W-:Y:S01]  /*5dd0*/  SHF.L.U32 R4, R10, 0x1f, RZ ;  /* 0x0000001f0a047819 */ /* 0x000fe200000006ff */
[----:B-1----:R-:W-:Y:S06]  /*5de0*/  @!P0 BRA `(.L_x_113) ;  /* 0x0000000c00a48947 */ /* 0x002fec0003800000 */
.L_x_145:
[----:B------:R-:W1:Y:S01]  /*5df0*/  SYNCS.PHASECHK.TRANS64.TRYWAIT P0, [R9+URZ], R4 ;  /* 0x00000004090075a7 */ /* 0x000e62000800017f */
[----:B------:R-:W-:-:S05]  /*5e00*/  VIADD R2, R7, 0x1 ;  /* 0x0000000107027836 */ /* 0x000fca0000000000 */
[----:B------:R-:W-:-:S04]  /*5e10*/  ISETP.NE.AND P1, PT, R2, 0x19, PT ;  /* 0x000000190200780c */ /* 0x000fc80003f25270 */
[----:B------:R-:W-:Y:S02]  /*5e20*/  SEL R3, RZ, 0x1, P1 ;  /* 0x00000001ff037807 */ /* 0x000fe40000800000 */
[----:B------:R-:W-:Y:S02]  /*5e30*/  SEL R7, R2, RZ, P1 ;  /* 0x000000ff02077207 */ /* 0x000fe40000800000 */
[----:B------:R-:W-:-:S03]  /*5e40*/  LOP3.LUT R10, R10, R3, RZ, 0x3c, !PT ;  /* 0x000000030a0a7212 */ /* 0x000fc600078e3cff */
[----:B0-----:R-:W-:Y:S01]  /*5e50*/  IMAD R6, R7, 0x8, R0 ;  /* 0x0000000807067824 */ /* 0x001fe200078e0200 */
[----:B------:R-:W-:Y:S01]  /*5e60*/  SHF.L.U32 R5, R10, 0x1f, RZ ;  /* 0x0000001f0a057819 */ /* 0x000fe200000006ff */
[----:B-1----:R-:W-:Y:S06]  /*5e70*/  @!P0 BRA `(.L_x_114) ;  /* 0x0000000c00948947 */ /* 0x002fec0003800000 */
.L_x_146:
        /* <DEDUP_REMOVED lines=9> */
.L_x_147:
        /* <DEDUP_REMOVED lines=9> */
.L_x_148:
        /* <DEDUP_REMOVED lines=9> */
.L_x_149:
        /* <DEDUP_REMOVED lines=9> */
.L_x_150:
        /* <DEDUP_REMOVED lines=9> */
.L_x_151:
        /* <DEDUP_REMOVED lines=9> */
.L_x_152:
        /* <DEDUP_REMOVED lines=9> */
.L_x_153:
        /* <DEDUP_REMOVED lines=9> */
.L_x_154:
        /* <DEDUP_REMOVED lines=9> */
.L_x_155:
        /* <DEDUP_REMOVED lines=9> */
.L_x_156:
        /* <DEDUP_REMOVED lines=9> */
.L_x_157:
        /* <DEDUP_REMOVED lines=9> */
.L_x_158:
        /* <DEDUP_REMOVED lines=9> */
.L_x_159:
        /* <DEDUP_REMOVED lines=9> */
.L_x_160:
        /* <DEDUP_REMOVED lines=9> */
.L_x_161:
        /* <DEDUP_REMOVED lines=9> */
.L_x_162:
        /* <DEDUP_REMOVED lines=9> */
.L_x_163:
[----:B------:R-:W1:Y:S01]  /*6810*/  SYNCS.PHASECHK.TRANS64.TRYWAIT P0, [R9+URZ], R4 ;  /* 0x00000004090075a7 */ /* 0x000e62000800017f */
[----:B------:R-:W-:-:S05]  /*6820*/  VIADD R2, R7, 0x1 ;  /* 0x0000000107027836 */ /* 0x000fca0000000000 */
[----:B------:R-:W-:-:S04]  /*6830*/  ISETP.NE.AND P1, PT, R2, 0x19, PT ;  /* 0x000000190200780c */ /* 0x000fc80003f25270 */
[----:B------:R-:W-:Y:S02]  /*6840*/  SEL R3, RZ, 0x1, P1 ;  /* 0x00000001ff037807 */ /* 0x000fe40000800000 */
[----:B------:R-:W-:Y:S02]  /*6850*/  SEL R7, R2, RZ, P1 ;  /* 0x000000ff02077207 */ /* 0x000fe40000800000 */
[----:B------:R-:W-:-:S03]  /*6860*/  LOP3.LUT R10, R10, R3, RZ, 0x3c, !PT ;  /* 0x000000030a0a7212 */ /* 0x000fc600078e3cff */
[----:B------:R-:W-:Y:S01]  /*6870*/  IMAD R8, R7, 0x8, R0 ;  /* 0x0000000807087824 */ /* 0x000fe200078e0200 */
[----:B0-----:R-:W-:Y:S01]  /*6880*/  SHF.L.U32 R5, R10, 0x1f, RZ ;  /* 0x0000001f0a057819 */ /* 0x001fe200000006ff */
[----:B-1----:R-:W-:Y:S06]  /*6890*/  @!P0 BRA `(.L_x_132) ;  /* 0x0000000800748947 */ /* 0x002fec0003800000 */
.L_x_164:
[----:B------:R-:W1:Y:S01]  /*68a0*/  SYNCS.PHASECHK.TRANS64.TRYWAIT P0, [R8+URZ], R5 ;  /* 0x00000005080075a7 */ /* 0x000e62000800017f */
[----:B------:R-:W-:-:S05]  /*68b0*/  VIADD R2, R7, 0x1 ;  /* 0x0000000107027836 */ /* 0x000fca0000000000 */
[----:B------:R-:W-:-:S04]  /*68c0*/  ISETP.NE.AND P1, PT, R2, 0x19, PT ;  /* 0x000000190200780c */ /* 0x000fc80003f25270 */
[----:B------:R-:W-:Y:S02]  /*68d0*/  SEL R3, RZ, 0x1, P1 ;  /* 0x00000001ff037807 */ /* 0x000fe40000800000 */
[----:B------:R-:W-:Y:S02]  /*68e0*/  SEL R7, R2, RZ, P1 ;  /* 0x000000ff02077207 */ /* 0x000fe40000800000 */
[----:B0-----:R-:W-:-:S03]  /*68f0*/  LOP3.LUT R9, R10, R3, RZ, 0x3c, !PT ;  /* 0x000000030a097212 */ /* 0x001fc600078e3cff */
[----:B------:R-:W-:Y:S01]  /*6900*/  IMAD R11, R7, 0x8, R0 ;  /* 0x00000008070b7824 */ /* 0x000fe200078e0200 */
[----:B------:R-:W-:Y:S01]  /*6910*/  SHF.L.U32 R6, R9, 0x1f, RZ ;  /* 0x0000001f09067819 */ /* 0x000fe200000006ff */
[----:B-1----:R-:W-:Y:S06]  /*6920*/  @!P0 BRA `(.L_x_133) ;  /* 0x0000000800648947 */ /* 0x002fec0003800000 */
.L_x_165:
[----:B------:R-:W1:Y:S01]  /*6930*/  SYNCS.PHASECHK.TRANS64.TRYWAIT P0, [R11+URZ], R6 ;  /* 0x000000060b0075a7 */ /* 0x000e62000800017f */
[----:B------:R-:W-:-:S05]  /*6940*/  VIADD R2, R7, 0x1 ;  /* 0x0000000107027836 */ /* 0x000fca0000000000 */
[----:B------:R-:W-:-:S04]  /*6950*/  ISETP.NE.AND P1, PT, R2, 0x19, PT ;  /* 0x000000190200780c */ /* 0x000fc80003f25270 */
[----:B------:R-:W-:Y:S02]  /*6960*/  SEL R4, RZ, 0x1, P1 ;  /* 0x00000001ff047807 */ /* 0x000fe40000800000 */
[----:B------:R-:W-:Y:S02]  /*6970*/  SEL R3, R2, RZ, P1 ;  /* 0x000000ff02037207 */ /* 0x000fe40000800000 */
[----:B------:R-:W-:Y:S01]  /*6980*/  LOP3.LUT R4, R9, R4, RZ, 0x3c, !PT ;  /* 0x0000000409047212 */ /* 0x000fe200078e3cff */
[----:B-1----:R-:W-:Y:S06]  /*6990*/  @!P0 BRA `(.L_x_134) ;  /* 0x00000008005c8947 */ /* 0x002fec0003800000 */
.L_x_166:
[----:B------:R-:W-:Y:S01]  /*69a0*/  IMAD R3, R3, 0x8, R0 ;  /* 0x0000000803037824 */ /* 0x000fe200078e0200 */
[----:B------:R-:W-:-:S07]  /*69b0*/  SHF.L.U32 R0, R4, 0x1f, RZ ;  /* 0x0000001f04007819 */ /* 0x000fce00000006ff */
.L_x_135:
[----:B--2---:R2:W3:Y:S02]  /*69c0*/  SYNCS.PHASECHK.TRANS64.TRYWAIT P0, [R3+URZ], R0 ;  /* 0x00000000030075a7 */ /* 0x0044e4000800017f */
[----:B---3--:R-:W-:Y:S05]  /*69d0*/  @!P0 NANOSLEEP.SYNCS 0x989680 ;  /* 0x009896800000895d */ /* 0x008fea0003900000 */
[----:B------:R-:W3:Y:S02]  /*69e0*/  @!P0 SYNCS.PHASECHK.TRANS64 P0, [R3+URZ], R0 ;  /* 0x00000000030085a7 */ /* 0x000ee4000800007f */
[----:B---3--:R-:W-:Y:S05]  /*69f0*/  @!P0 BRA `(.L_x_135) ;  /* 0xfffffffc00f08947 */ /* 0x008fea000383ffff */
.L_x_109:
[----:B------:R-:W-:Y:S05]  /*6a00*/  BSYNC B0 ;  /* 0x0000000000007941 */ /* 0x000fea0003800000 */
.L_x_108:
[----:B------:R-:W-:Y:S05]  /*6a10*/  EXIT ;  /* 0x000000000000794d */ /* 0x000fea0003800000 */
.L_x_18:
[----:B-1----:R-:W-:-:S04]  /*6a20*/  IMAD.U32 R57, RZ, RZ, UR8 ;  /* 0x00000008ff397e24 */ /* 0x002fc8000f8e00ff */
[----:B------:R1:W4:Y:S03]  /*6a30*/  SYNCS.PHASECHK.TRANS64.TRYWAIT P0, [R57+URZ], R56 ;  /* 0x00000038390075a7 */ /* 0x000326000800017f */
[----:B----4-:R-:W-:Y:S05]  /*6a40*/  @!P0 NANOSLEEP.SYNCS 0x989680 ;  /* 0x009896800000895d */ /* 0x010fea0003900000 */
[----:B------:R-:W4:Y:S02]  /*6a50*/  @!P0 SYNCS.PHASECHK.TRANS64 P0, [R57+URZ], R56 ;  /* 0x00000038390085a7 */ /* 0x000f24000800007f */
[----:B----4-:R-:W-:Y:S05]  /*6a60*/  @!P0 BRA `(.L_x_18) ;  /* 0xfffffffc00ec8947 */ /* 0x010fea000383ffff */
[----:B------:R-:W-:Y:S05]  /*6a70*/  BRA `(.L_x_17) ;  /* 0xffffffac00747947 */ /* 0x000fea000383ffff */
.L_x_95:
[----:B------:R-:W-:Y:S01]  /*6a80*/  BSSY B1, `(.L_x_136) ;  /* 0x0000006000017945 */ /* 0x000fe20003800000 */
[----:B------:R-:W-:-:S07]  /*6a90*/  IMAD.MOV.U32 R2, RZ, RZ, -0x1 ;  /* 0xffffffffff027424 */ /* 0x000fce00078e00ff */
[----:B------:R-:W-:Y:S05]  /*6aa0*/  WARPSYNC.COLLECTIVE R2, `(.L_x_137) ;  /* 0x00000000020c7348 */ /* 0x000fea0003c00000 */
[----:B------:R-:W-:Y:S02]  /*6ab0*/  ELECT P1, UR62, PT ;  /* 0x00000000003e782f */ /* 0x000fe40003820000 */
[----:B------:R-:W-:Y:S01]  /*6ac0*/  MOV R2, UR62 ;  /* 0x0000003e00027c02 */ /* 0x000fe20008000f00 */
[----:B------:R-:W-:Y:S10]  /*6ad0*/  ENDCOLLECTIVE ;  /* 0x000000000000791b */ /* 0x000ff40003800000 */
.L_x_137:
[----:B------:R-:W-:Y:S05]  /*6ae0*/  BSYNC B1 ;  /* 0x0000000000017941 */ /* 0x000fea0003800000 */
.L_x_136:
[----:B------:R-:W-:Y:S05]  /*6af0*/  BRA `(.L_x_138) ;  /* 0xffffffe400387947 */ /* 0x000fea000383ffff */
.L_x_98:
[----:B-1----:R1:W2:Y:S02]  /*6b00*/  SYNCS.PHASECHK.TRANS64.TRYWAIT P1, [R20+URZ+0xc8], R7 ;  /* 0x0000c807140075a7 */ /* 0x0022a4000802017f */
[----:B--2---:R-:W-:Y:S05]  /*6b10*/  @!P1 NANOSLEEP.SYNCS 0x989680 ;  /* 0x009896800000995d */ /* 0x004fea0003900000 */
[----:B------:R-:W2:Y:S02]  /*6b20*/  @!P1 SYNCS.PHASECHK.TRANS64 P1, [R20+URZ+0xc8], R7 ;  /* 0x0000c807140095a7 */ /* 0x000ea4000802007f */
[----:B--2---:R-:W-:Y:S05]  /*6b30*/  @!P1 BRA `(.L_x_98) ;  /* 0xfffffffc00f09947 */ /* 0x004fea000383ffff */
[----:B------:R-:W-:Y:S05]  /*6b40*/  BRA `(.L_x_139) ;  /* 0xffffffe400747947 */ /* 0x000fea000383ffff */
.L_x_107:
[----:B------:R-:W-:Y:S01]  /*6b50*/  BSSY B0, `(.L_x_140) ;  /* 0x0000006000007945 */ /* 0x000fe20003800000 */
[----:B------:R-:W-:-:S07]  /*6b60*/  IMAD.MOV.U32 R2, RZ, RZ, -0x1 ;  /* 0xffffffffff027424 */ /* 0x000fce00078e00ff */
[----:B------:R-:W-:Y:S05]  /*6b70*/  WARPSYNC.COLLECTIVE R2, `(.L_x_141) ;  /* 0x00000000020c7348 */ /* 0x000fea0003c00000 */
[----:B------:R-:W-:Y:S02]  /*6b80*/  ELECT P1, UR62, PT ;  /* 0x00000000003e782f */ /* 0x000fe40003820000 */
[----:B------:R-:W-:Y:S01]  /*6b90*/  MOV R2, UR62 ;  /* 0x0000003e00027c02 */ /* 0x000fe20008000f00 */
[----:B------:R-:W-:Y:S10]  /*6ba0*/  ENDCOLLECTIVE ;  /* 0x000000000000791b */ /* 0x000ff40003800000 */
.L_x_141:
[----:B------:R-:W-:Y:S05]  /*6bb0*/  BSYNC B0 ;  /* 0x0000000000007941 */ /* 0x000fea0003800000 */
.L_x_140:
[----:B------:R-:W-:Y:S01]  /*6bc0*/  PLOP3.LUT P0, PT, P1, PT, PT, 0x80, 0x0 ;  /* 0x000000000000781c */ /* 0x000fe20000f0f070 */
[----:B------:R-:W-:-:S12]  /*6bd0*/  BRA `(.L_x_142) ;  /* 0xffffffec00e87947 */ /* 0x000fd8000383ffff */
.L_x_111:
[----:B0-----:R0:W1:Y:S02]  /*6be0*/  SYNCS.PHASECHK.TRANS64.TRYWAIT P0, [R5+URZ], R2 ;  /* 0x00000002050075a7 */ /* 0x001064000800017f */
[----:B-1----:R-:W-:Y:S05]  /*6bf0*/  @!P0 NANOSLEEP.SYNCS 0x989680 ;  /* 0x009896800000895d */ /* 0x002fea0003900000 */
[----:B------:R-:W1:Y:S02]  /*6c00*/  @!P0 SYNCS.PHASECHK.TRANS64 P0, [R5+URZ], R2 ;  /* 0x00000002050085a7 */ /* 0x000e64000800007f */
[----:B-1----:R-:W-:Y:S05]  /*6c10*/  @!P0 BRA `(.L_x_111) ;  /* 0xfffffffc00f08947 */ /* 0x002fea000383ffff */
[----:B------:R-:W-:Y:S05]  /*6c20*/  BRA `(.L_x_143) ;  /* 0xfffffff000287947 */ /* 0x000fea000383ffff */
.L_x_112:
[----:B0-----:R0:W1:Y:S02]  /*6c30*/  SYNCS.PHASECHK.TRANS64.TRYWAIT P0, [R7+URZ], R4 ;  /* 0x00000004070075a7 */ /* 0x001064000800017f */
[----:B-1----:R-:W-:Y:S05]  /*6c40*/  @!P0 NANOSLEEP.SYNCS 0x989680 ;  /* 0x009896800000895d */ /* 0x002fea0003900000 */
[----:B------:R-:W1:Y:S02]  /*6c50*/  @!P0 SYNCS.PHASECHK.TRANS64 P0, [R7+URZ], R4 ;  /* 0x00000004070085a7 */ /* 0x000e64000800007f */
[----:B-1----:R-:W-:Y:S05]  /*6c60*/  @!P0 BRA `(.L_x_112) ;  /* 0xfffffffc00f08947 */ /* 0x002fea000383ffff */
[----:B------:R-:W-:Y:S05]  /*6c70*/  BRA `(.L_x_144) ;  /* 0xfffffff000387947 */ /* 0x000fea000383ffff */
.L_x_113:
[----:B0-----:R0:W1:Y:S02]  /*6c80*/  SYNCS.PHASECHK.TRANS64.TRYWAIT P0, [R6+URZ], R5 ;  /* 0x00000005060075a7 */ /* 0x001064000800017f */
[----:B-1----:R-:W-:Y:S05]  /*6c90*/  @!P0 NANOSLEEP.SYNCS 0x989680 ;  /* 0x009896800000895d */ /* 0x002fea0003900000 */
[----:B------:R-:W1:Y:S02]  /*6ca0*/  @!P0 SYNCS.PHASECHK.TRANS64 P0, [R6+URZ], R5 ;  /* 0x00000005060085a7 */ /* 0x000e64000800007f */
[----:B-1----:R-:W-:Y:S05]  /*6cb0*/  @!P0 BRA `(.L_x_113) ;  /* 0xfffffffc00f08947 */ /* 0x002fea000383ffff */
[----:B------:R-:W-:Y:S05]  /*6cc0*/  BRA `(.L_x_145) ;  /* 0xfffffff000487947 */ /* 0x000fea000383ffff */
.L_x_114:
[----:B0-----:R0:W1:Y:S02]  /*6cd0*/  SYNCS.PHASECHK.TRANS64.TRYWAIT P0, [R9+URZ], R4 ;  /* 0x00000004090075a7 */ /* 0x001064000800017f */
[----:B-1----:R-:W-:Y:S05]  /*6ce0*/  @!P0 NANOSLEEP.SYNCS 0x989680 ;  /* 0x009896800000895d */ /* 0x002fea0003900000 */
[----:B------:R-:W1:Y:S02]  /*6cf0*/  @!P0 SYNCS.PHASECHK.TRANS64 P0, [R9+URZ], R4 ;  /* 0x00000004090085a7 */ /* 0x000e64000800007f */
[----:B-1----:R-:W-:Y:S05]  /*6d00*/  @!P0 BRA `(.L_x_114) ;  /* 0xfffffffc00f08947 */ /* 0x002fea000383ffff */
[----:B------:R-:W-:Y:S05]  /*6d10*/  BRA `(.L_x_146) ;  /* 0xfffffff000587947 */ /* 0x000fea000383ffff */
.L_x_115:
[----:B0-----:R0:W1:Y:S02]  /*6d20*/  SYNCS.PHASECHK.TRANS64.TRYWAIT P0, [R6+URZ], R5 ;  /* 0x00000005060075a7 */ /* 0x001064000800017f */
[----:B-1----:R-:W-:Y:S05]  /*6d30*/  @!P0 NANOSLEEP.SYNCS 0x989680 ;  /* 0x009896800000895d */ /* 0x002fea0003900000 */
[----:B------:R-:W1:Y:S02]  /*6d40*/  @!P0 SYNCS.PHASECHK.TRANS64 P0, [R6+URZ], R5 ;  /* 0x00000005060085a7 */ /* 0x000e64000800007f */
[----:B-1----:R-:W-:Y:S05]  /*6d50*/  @!P0 BRA `(.L_x_115) ;  /* 0xfffffffc00f08947 */ /* 0x002fea000383ffff */
[----:B------:R-:W-:Y:S05]  /*6d60*/  BRA `(.L_x_147) ;  /* 0xfffffff000687947 */ /* 0x000fea000383ffff */
.L_x_116:
[----:B0-----:R0:W1:Y:S02]  /*6d70*/  SYNCS.PHASECHK.TRANS64.TRYWAIT P0, [R9+URZ], R4 ;  /* 0x00000004090075a7 */ /* 0x001064000800017f */
[----:B-1----:R-:W-:Y:S05]  /*6d80*/  @!P0 NANOSLEEP.SYNCS 0x989680 ;  /* 0x009896800000895d */ /* 0x002fea0003900000 */
[----:B------:R-:W1:Y:S02]  /*6d90*/  @!P0 SYNCS.PHASECHK.TRANS64 P0, [R9+URZ], R4 ;  /* 0x00000004090085a7 */ /* 0x000e64000800007f */
[----:B-1----:R-:W-:Y:S05]  /*6da0*/  @!P0 BRA `(.L_x_116) ;  /* 0xfffffffc00f08947 */ /* 0x002fea000383ffff */
[----:B------:R-:W-:Y:S05]  /*6db0*/  BRA `(.L_x_148) ;  /* 0xfffffff000787947 */ /* 0x000fea000383ffff */
.L_x_117:
[----:B0-----:R0:W1:Y:S02]  /*6dc0*/  SYNCS.PHASECHK.TRANS64.TRYWAIT P0, [R6+URZ], R5 ;  /* 0x00000005060075a7 */ /* 0x001064000800017f */
[----:B-1----:R-:W-:Y:S05]  /*6dd0*/  @!P0 NANOSLEEP.SYNCS 0x989680 ;  /* 0x009896800000895d */ /* 0x002fea0003900000 */
[----:B------:R-:W1:Y:S02]  /*6de0*/  @!P0 SYNCS.PHASECHK.TRANS64 P0, [R6+URZ], R5 ;  /* 0x00000005060085a7 */ /* 0x000e64000800007f */
[----:B-1----:R-:W-:Y:S05]  /*6df0*/  @!P0 BRA `(.L_x_117) ;  /* 0xfffffffc00f08947 */ /* 0x002fea000383ffff */
[----:B------:R-:W-:Y:S05]  /*6e00*/  BRA `(.L_x_149) ;  /* 0xfffffff000887947 */ /* 0x000fea000383ffff */
.L_x_118:
[----:B0-----:R0:W1:Y:S02]  /*6e10*/  SYNCS.PHASECHK.TRANS64.TRYWAIT P0, [R9+URZ], R4 ;  /* 0x00000004090075a7 */ /* 0x001064000800017f */
[----:B-1----:R-:W-:Y:S05]  /*6e20*/  @!P0 NANOSLEEP.SYNCS 0x989680 ;  /* 0x009896800000895d */ /* 0x002fea0003900000 */
[----:B------:R-:W1:Y:S02]  /*6e30*/  @!P0 SYNCS.PHASECHK.TRANS64 P0, [R9+URZ], R4 ;  /* 0x00000004090085a7 */ /* 0x000e64000800007f */
[----:B-1----:R-:W-:Y:S05]  /*6e40*/  @!P0 BRA `(.L_x_118) ;  /* 0xfffffffc00f08947 */ /* 0x002fea000383ffff */
[----:B------:R-:W-:Y:S05]  /*6e50*/  BRA `(.L_x_150) ;  /* 0xfffffff000987947 */ /* 0x000fea000383ffff */
.L_x_119:
[----:B0-----:R0:W1:Y:S02]  /*6e60*/  SYNCS.PHASECHK.TRANS64.TRYWAIT P0, [R6+URZ], R5 ;  /* 0x00000005060075a7 */ /* 0x001064000800017f */
[----:B-1----:R-:W-:Y:S05]  /*6e70*/  @!P0 NANOSLEEP.SYNCS 0x989680 ;  /* 0x009896800000895d */ /* 0x002fea0003900000 */
[----:B------:R-:W1:Y:S02]  /*6e80*/  @!P0 SYNCS.PHASECHK.TRANS64 P0, [R6+URZ], R5 ;  /* 0x00000005060085a7 */ /* 0x000e64000800007f */
[----:B-1----:R-:W-:Y:S05]  /*6e90*/  @!P0 BRA `(.L_x_119) ;  /* 0xfffffffc00f08947 */ /* 0x002fea000383ffff */
[----:B------:R-:W-:Y:S05]  /*6ea0*/  BRA `(.L_x_151) ;  /* 0xfffffff000a87947 */ /* 0x000fea000383ffff */
.L_x_120:
[----:B0-----:R0:W1:Y:S02]  /*6eb0*/  SYNCS.PHASECHK.TRANS64.TRYWAIT P0, [R9+URZ], R4 ;  /* 0x00000004090075a7 */ /* 0x001064000800017f */
[----:B-1----:R-:W-:Y:S05]  /*6ec0*/  @!P0 NANOSLEEP.SYNCS 0x989680 ;  /* 0x009896800000895d */ /* 0x002fea0003900000 */
[----:B------:R-:W1:Y:S02]  /*6ed0*/  @!P0 SYNCS.PHASECHK.TRANS64 P0, [R9+URZ], R4 ;  /* 0x00000004090085a7 */ /* 0x000e64000800007f */
[----:B-1----:R-:W-:Y:S05]  /*6ee0*/  @!P0 BRA `(.L_x_120) ;  /* 0xfffffffc00f08947 */ /* 0x002fea000383ffff */
[----:B------:R-:W-:Y:S05]  /*6ef0*/  BRA `(.L_x_152) ;  /* 0xfffffff000b87947 */ /* 0x000fea000383ffff */
.L_x_121:
[----:B0-----:R0:W1:Y:S02]  /*6f00*/  SYNCS.PHASECHK.TRANS64.TRYWAIT P0, [R6+URZ], R5 ;  /* 0x00000005060075a7 */ /* 0x001064000800017f */
[----:B-1----:R-:W-:Y:S05]  /*6f10*/  @!P0 NANOSLEEP.SYNCS 0x989680 ;  /* 0x009896800000895d */ /* 0x002fea0003900000 */
[----:B------:R-:W1:Y:S02]  /*6f20*/  @!P0 SYNCS.PHASECHK.TRANS64 P0, [R6+URZ], R5 ;  /* 0x00000005060085a7 */ /* 0x000e64000800007f */
[----:B-1----:R-:W-:Y:S05]  /*6f30*/  @!P0 BRA `(.L_x_121) ;  /* 0xfffffffc00f08947 */ /* 0x002fea000383ffff */
[----:B------:R-:W-:Y:S05]  /*6f40*/  BRA `(.L_x_153) ;  /* 0xfffffff000c87947 */ /* 0x000fea000383ffff */
.L_x_122:
[----:B0-----:R0:W1:Y:S02]  /*6f50*/  SYNCS.PHASECHK.TRANS64.TRYWAIT P0, [R9+URZ], R4 ;  /* 0x00000004090075a7 */ /* 0x001064000800017f */
[----:B-1----:R-:W-:Y:S05]  /*6f60*/  @!P0 NANOSLEEP.SYNCS 0x989680 ;  /* 0x009896800000895d */ /* 0x002fea0003900000 */
[----:B------:R-:W1:Y:S02]  /*6f70*/  @!P0 SYNCS.PHASECHK.TRANS64 P0, [R9+URZ], R4 ;  /* 0x00000004090085a7 */ /* 0x000e64000800007f */
[----:B-1----:R-:W-:Y:S05]  /*6f80*/  @!P0 BRA `(.L_x_122) ;  /* 0xfffffffc00f08947 */ /* 0x002fea000383ffff */
[----:B------:R-:W-:Y:S05]  /*6f90*/  BRA `(.L_x_154) ;  /* 0xfffffff000d87947 */ /* 0x000fea000383ffff */
.L_x_123:
[----:B0-----:R0:W1:Y:S02]  /*6fa0*/  SYNCS.PHASECHK.TRANS64.TRYWAIT P0, [R6+URZ], R5 ;  /* 0x00000005060075a7 */ /* 0x001064000800017f */
[----:B-1----:R-:W-:Y:S05]  /*6fb0*/  @!P0 NANOSLEEP.SYNCS 0x989680 ;  /* 0x009896800000895d */ /* 0x002fea0003900000 */
[----:B------:R-:W1:Y:S02]  /*6fc0*/  @!P0 SYNCS.PHASECHK.TRANS64 P0, [R6+URZ], R5 ;  /* 0x00000005060085a7 */ /* 0x000e64000800007f */
[----:B-1----:R-:W-:Y:S05]  /*6fd0*/  @!P0 BRA `(.L_x_123) ;  /* 0xfffffffc00f08947 */ /* 0x002fea000383ffff */
[----:B------:R-:W-:Y:S05]  /*6fe0*/  BRA `(.L_x_155) ;  /* 0xfffffff000e87947 */ /* 0x000fea000383ffff */
.L_x_124:
[----:B0-----:R0:W1:Y:S02]  /*6ff0*/  SYNCS.PHASECHK.TRANS64.TRYWAIT P0, [R9+URZ], R4 ;  /* 0x00000004090075a7 */ /* 0x001064000800017f */
[----:B-1----:R-:W-:Y:S05]  /*7000*/  @!P0 NANOSLEEP.SYNCS 0x989680 ;  /* 0x009896800000895d */ /* 0x002fea0003900000 */
[----:B------:R-:W1:Y:S02]  /*7010*/  @!P0 SYNCS.PHASECHK.TRANS64 P0, [R9+URZ], R4 ;  /* 0x00000004090085a7 */ /* 0x000e64000800007f */
[----:B-1----:R-:W-:Y:S05]  /*7020*/  @!P0 BRA `(.L_x_124) ;  /* 0xfffffffc00f08947 */ /* 0x002fea000383ffff */
[----:B------:R-:W-:Y:S05]  /*7030*/  BRA `(.L_x_156) ;  /* 0xfffffff000f87947 */ /* 0x000fea000383ffff */
.L_x_125:
[----:B0-----:R0:W1:Y:S02]  /*7040*/  SYNCS.PHASECHK.TRANS64.TRYWAIT P0, [R6+URZ], R5 ;  /* 0x00000005060075a7 */ /* 0x001064000800017f */
[----:B-1----:R-:W-:Y:S05]  /*7050*/  @!P0 NANOSLEEP.SYNCS 0x989680 ;  /* 0x009896800000895d */ /* 0x002fea0003900000 */
[----:B------:R-:W1:Y:S02]  /*7060*/  @!P0 SYNCS.PHASECHK.TRANS64 P0, [R6+URZ], R5 ;  /* 0x00000005060085a7 */ /* 0x000e64000800007f */
[----:B-1----:R-:W-:Y:S05]  /*7070*/  @!P0 BRA `(.L_x_125) ;  /* 0xfffffffc00f08947 */ /* 0x002fea000383ffff */
[----:B------:R-:W-:Y:S05]  /*7080*/  BRA `(.L_x_157) ;  /* 0xfffffff400087947 */ /* 0x000fea000383ffff */
.L_x_126:
[----:B0-----:R0:W1:Y:S02]  /*7090*/  SYNCS.PHASECHK.TRANS64.TRYWAIT P0, [R9+URZ], R4 ;  /* 0x00000004090075a7 */ /* 0x001064000800017f */
[----:B-1----:R-:W-:Y:S05]  /*70a0*/  @!P0 NANOSLEEP.SYNCS 0x989680 ;  /* 0x009896800000895d */ /* 0x002fea0003900000 */
[----:B------:R-:W1:Y:S02]  /*70b0*/  @!P0 SYNCS.PHASECHK.TRANS64 P0, [R9+URZ], R4 ;  /* 0x00000004090085a7 */ /* 0x000e64000800007f */
[----:B-1----:R-:W-:Y:S05]  /*70c0*/  @!P0 BRA `(.L_x_126) ;  /* 0xfffffffc00f08947 */ /* 0x002fea000383ffff */
[----:B------:R-:W-:Y:S05]  /*70d0*/  BRA `(.L_x_158) ;  /* 0xfffffff400187947 */ /* 0x000fea000383ffff */
.L_x_127:
[----:B0-----:R0:W1:Y:S02]  /*70e0*/  SYNCS.PHASECHK.TRANS64.TRYWAIT P0, [R6+URZ], R5 ;  /* 0x00000005060075a7 */ /* 0x001064000800017f */
[----:B-1----:R-:W-:Y:S05]  /*70f0*/  @!P0 NANOSLEEP.SYNCS 0x989680 ;  /* 0x009896800000895d */ /* 0x002fea0003900000 */
[----:B------:R-:W1:Y:S02]  /*7100*/  @!P0 SYNCS.PHASECHK.TRANS64 P0, [R6+URZ], R5 ;  /* 0x00000005060085a7 */ /* 0x000e64000800007f */
[----:B-1----:R-:W-:Y:S05]  /*7110*/  @!P0 BRA `(.L_x_127) ;  /* 0xfffffffc00f08947 */ /* 0x002fea000383ffff */
[----:B------:R-:W-:Y:S05]  /*7120*/  BRA `(.L_x_159) ;  /* 0xfffffff400287947 */ /* 0x000fea000383ffff */
.L_x_128:
[----:B0-----:R0:W1:Y:S02]  /*7130*/  SYNCS.PHASECHK.TRANS64.TRYWAIT P0, [R9+URZ], R4 ;  /* 0x00000004090075a7 */ /* 0x001064000800017f */
[----:B-1----:R-:W-:Y:S05]  /*7140*/  @!P0 NANOSLEEP.SYNCS 0x989680 ;  /* 0x009896800000895d */ /* 0x002fea0003900000 */
[----:B------:R-:W1:Y:S02]  /*7150*/  @!P0 SYNCS.PHASECHK.TRANS64 P0, [R9+URZ], R4 ;  /* 0x00000004090085a7 */ /* 0x000e64000800007f */
[----:B-1----:R-:W-:Y:S05]  /*7160*/  @!P0 BRA `(.L_x_128) ;  /* 0xfffffffc00f08947 */ /* 0x002fea000383ffff */
[----:B------:R-:W-:Y:S05]  /*7170*/  BRA `(.L_x_160) ;  /* 0xfffffff400387947 */ /* 0x000fea000383ffff */
.L_x_129:
[----:B0-----:R0:W1:Y:S02]  /*7180*/  SYNCS.PHASECHK.TRANS64.TRYWAIT P0, [R6+URZ], R5 ;  /* 0x00000005060075a7 */ /* 0x001064000800017f */
[----:B-1----:R-:W-:Y:S05]  /*7190*/  @!P0 NANOSLEEP.SYNCS 0x989680 ;  /* 0x009896800000895d */ /* 0x002fea0003900000 */
[----:B------:R-:W1:Y:S02]  /*71a0*/  @!P0 SYNCS.PHASECHK.TRANS64 P0, [R6+URZ], R5 ;  /* 0x00000005060085a7 */ /* 0x000e64000800007f */
[----:B-1----:R-:W-:Y:S05]  /*71b0*/  @!P0 BRA `(.L_x_129) ;  /* 0xfffffffc00f08947 */ /* 0x002fea000383ffff */
[----:B------:R-:W-:Y:S05]  /*71c0*/  BRA `(.L_x_161) ;  /* 0xfffffff400487947 */ /* 0x000fea000383ffff */
.L_x_130:
[----:B0-----:R0:W1:Y:S02]  /*71d0*/  SYNCS.PHASECHK.TRANS64.TRYWAIT P0, [R9+URZ], R4 ;  /* 0x00000004090075a7 */ /* 0x001064000800017f */
[----:B-1----:R-:W-:Y:S05]  /*71e0*/  @!P0 NANOSLEEP.SYNCS 0x989680 ;  /* 0x009896800000895d */ /* 0x002fea0003900000 */
[----:B------:R-:W1:Y:S02]  /*71f0*/  @!P0 SYNCS.PHASECHK.TRANS64 P0, [R9+URZ], R4 ;  /* 0x00000004090085a7 */ /* 0x000e64000800007f */
[----:B-1----:R-:W-:Y:S05]  /*7200*/  @!P0 BRA `(.L_x_130) ;  /* 0xfffffffc00f08947 */ /* 0x002fea000383ffff */
[----:B------:R-:W-:Y:S05]  /*7210*/  BRA `(.L_x_162) ;  /* 0xfffffff400587947 */ /* 0x000fea000383ffff */
.L_x_131:
[----:B0-----:R0:W1:Y:S02]  /*7220*/  SYNCS.PHASECHK.TRANS64.TRYWAIT P0, [R6+URZ], R5 ;  /* 0x00000005060075a7 */ /* 0x001064000800017f */
[----:B-1----:R-:W-:Y:S05]  /*7230*/  @!P0 NANOSLEEP.SYNCS 0x989680 ;  /* 0x009896800000895d */ /* 0x002fea0003900000 */
[----:B------:R-:W1:Y:S02]  /*7240*/  @!P0 SYNCS.PHASECHK.TRANS64 P0, [R6+URZ], R5 ;  /* 0x00000005060085a7 */ /* 0x000e64000800007f */
[----:B-1----:R-:W-:Y:S05]  /*7250*/  @!P0 BRA `(.L_x_131) ;  /* 0xfffffffc00f08947 */ /* 0x002fea000383ffff */
[----:B------:R-:W-:Y:S05]  /*7260*/  BRA `(.L_x_163) ;  /* 0xfffffff400687947 */ /* 0x000fea000383ffff */
.L_x_132:
[----:B0-----:R0:W1:Y:S02]  /*7270*/  SYNCS.PHASECHK.TRANS64.TRYWAIT P0, [R9+URZ], R4 ;  /* 0x00000004090075a7 */ /* 0x001064000800017f */
[----:B-1----:R-:W-:Y:S05]  /*7280*/  @!P0 NANOSLEEP.SYNCS 0x989680 ;  /* 0x009896800000895d */ /* 0x002fea0003900000 */
[----:B------:R-:W1:Y:S02]  /*7290*/  @!P0 SYNCS.PHASECHK.TRANS64 P0, [R9+URZ], R4 ;  /* 0x00000004090085a7 */ /* 0x000e64000800007f */
[----:B-1----:R-:W-:Y:S05]  /*72a0*/  @!P0 BRA `(.L_x_132) ;  /* 0xfffffffc00f08947 */ /* 0x002fea000383ffff */
[----:B------:R-:W-:Y:S05]  /*72b0*/  BRA `(.L_x_164) ;  /* 0xfffffff400787947 */ /* 0x000fea000383ffff */
.L_x_133:
[----:B0-----:R0:W1:Y:S02]  /*72c0*/  SYNCS.PHASECHK.TRANS64.TRYWAIT P0, [R8+URZ], R5 ;  /* 0x00000005080075a7 */ /* 0x001064000800017f */
[----:B-1----:R-:W-:Y:S05]  /*72d0*/  @!P0 NANOSLEEP.SYNCS 0x989680 ;  /* 0x009896800000895d */ /* 0x002fea0003900000 */
[----:B------:R-:W1:Y:S02]  /*72e0*/  @!P0 SYNCS.PHASECHK.TRANS64 P0, [R8+URZ], R5 ;  /* 0x00000005080085a7 */ /* 0x000e64000800007f */
[----:B-1----:R-:W-:Y:S05]  /*72f0*/  @!P0 BRA `(.L_x_133) ;  /* 0xfffffffc00f08947 */ /* 0x002fea000383ffff */
[----:B------:R-:W-:Y:S05]  /*7300*/  BRA `(.L_x_165) ;  /* 0xfffffff400887947 */ /* 0x000fea000383ffff */
.L_x_134:
[----:B-1----:R1:W2:Y:S02]  /*7310*/  SYNCS.PHASECHK.TRANS64.TRYWAIT P0, [R11+URZ], R6 ;  /* 0x000000060b0075a7 */ /* 0x0022a4000800017f */
[----:B--2---:R-:W-:Y:S05]  /*7320*/  @!P0 NANOSLEEP.SYNCS 0x989680 ;  /* 0x009896800000895d */ /* 0x004fea0003900000 */
[----:B------:R-:W2:Y:S02]  /*7330*/  @!P0 SYNCS.PHASECHK.TRANS64 P0, [R11+URZ], R6 ;  /* 0x000000060b0085a7 */ /* 0x000ea4000800007f */
[----:B--2---:R-:W-:Y:S05]  /*7340*/  @!P0 BRA `(.L_x_134) ;  /* 0xfffffffc00f08947 */ /* 0x004fea000383ffff */
[----:B------:R-:W-:Y:S05]  /*7350*/  BRA `(.L_x_166) ;  /* 0xfffffff400907947 */ /* 0x000fea000383ffff */
.L_x_167:
[----:B------:R-:W-:-:S00]  /*7360*/  BRA `(.L_x_167) ;  /* 0xfffffffc00fc7947 */ /* 0x000fc0000383ffff */
[----:B------:R-:W-:-:S00]  /*7370*/  NOP ;  /* 0x0000000000007918 */ /* 0x000fc00000000000 */
        /* <DEDUP_REMOVED lines=8> */
.L_x_168:


//--------------------- .nv.shared._ZN7cutlass13device_kernelINS_4gemm6kernel13GemmUniversalIN4cute5tupleIJiiiiEEENS1_10collective13CollectiveMmaINS1_40MainloopSm90TmaGmmaWarpSpecializedSparseILi25ENS5_IJNS4_1CILi1EEESB_SB_EEENS1_35KernelTmaWarpSpecializedCooperativeEEENS5_IJNSA_ILi128EEENSA_ILi64EEESG_EEEaNS5_IJNS4_6LayoutINS5_IJiNS5_IJNSA_ILi2EEEiEEEiEEENS5_IJlNS5_IJSB_SJ_EEElEEEEENSI_INS5_IJNS5_IJSG_iEEESP_iEEENS5_IJNS5_IJSG_NSA_ILi4096EEEEEENS5_IJSB_lEEElEEEEEEEEaNS5_IJlSB_lEEENS4_8TiledMMAINS4_8MMA_AtomIJNS4_4SM904GMMA6SPARSE27GMMA_64x64x64_S32S8S8_SS_TNILNS11_9SparseSelE0EEEEEENSI_INS5_IJSJ_SB_SB_EEENS5_IJSB_NSA_ILi0EEES18_EEEEENS5_IJNS4_10UnderscoreES1B_S1B_EEEEENS4_13SM90_TMA_LOADENS4_14ComposedLayoutINS4_7SwizzleILi1ELi4ELi3EEENS4_25smem_sparse_ptr_flag_bitsILi2ELi8EEENSI_INS5_IJNS5_IJSB_NSA_ILi8EEEEEENS5_IJSJ_NSA_ILi32EEEEEEEEENS5_IJNS5_IJS18_SG_EEESM_EEEEEEEvNS4_8identityES1E_NS1F_INS1G_ILi2ELi4ELi3EEENS4_18smem_ptr_flag_bitsILi8EEENSI_INS5_IJS1K_SG_EEENS5_IJSG_SB_EEEEEEEvS1T_EENS_8epilogue10collective6detail29Sm90TmaWarpSpecializedAdapterINS23_15DefaultEpilogueIiNS5_IJSB_llEEES27_NS22_6thread17LinearCombinationIiLi1EiiLNS28_9ScaleType4KindE0ELNS_15FloatRoundStyleE2EiEENS1_15EpilogueDefaultEEEEEvvEEEEvNT_6ParamsE --------------------------
	.section	.nv.shared._ZN7cutlass13device_kernelINS_4gemm6kernel13GemmUniversalIN4cute5tupleIJiiiiEEENS1_10collective13CollectiveMmaINS1_40MainloopSm90TmaGmmaWarpSpecializedSparseILi25ENS5_IJNS4_1CILi1EEESB_SB_EEENS1_35KernelTmaWarpSpecializedCooperativeEEENS5_IJNSA_ILi128EEENSA_ILi64EEESG_EEEaNS5_IJNS4_6LayoutINS5_IJiNS5_IJNSA_ILi2EEEiEEEiEEENS5_IJlNS5_IJSB_SJ_EEElEEEEENSI_INS5_IJNS5_IJSG_iEEESP_iEEENS5_IJNS5_IJSG_NSA_ILi4096EEEEEENS5_IJSB_lEEElEEEEEEEEaNS5_IJlSB_lEEENS4_8TiledMMAINS4_8MMA_AtomIJNS4_4SM904GMMA6SPARSE27GMMA_64x64x64_S32S8S8_SS_TNILNS11_9SparseSelE0EEEEEENSI_INS5_IJSJ_SB_SB_EEENS5_IJSB_NSA_ILi0EEES18_EEEEENS5_IJNS4_10UnderscoreES1B_S1B_EEEEENS4_13SM90_TMA_LOADENS4_14ComposedLayoutINS4_7SwizzleILi1ELi4ELi3EEENS4_25smem_sparse_ptr_flag_bitsILi2ELi8EEENSI_INS5_IJNS5_IJSB_NSA_ILi8EEEEEENS5_IJSJ_NSA_ILi32EEEEEEEEENS5_IJNS5_IJS18_SG_EEESM_EEEEEEEvNS4_8identityES1E_NS1F_INS1G_ILi2ELi4ELi3EEENS4_18smem_ptr_flag_bitsILi8EEENSI_INS5_IJS1K_SG_EEENS5_IJSG_SB_EEEEEEEvS1T_EENS_8epilogue10collective6detail29Sm90TmaWarpSpecializedAdapterINS23_15DefaultEpilogueIiNS5_IJSB_llEEES27_NS22_6thread17LinearCombinationIiLi1EiiLNS28_9ScaleType4KindE0ELNS_15FloatRoundStyleE2EiEENS1_15EpilogueDefaultEEEEEvvEEEEvNT_6ParamsE,"aw",@nobits
	.sectionflags	@""
	.align	16
	.zero		1024


//--------------------- .nv.shared.reserved.0     --------------------------
	.section	.nv.shared.reserved.0,"aw",@nobits
	.weak		__nv_reservedSMEM_offset_0_alias
	.size		__nv_reservedSMEM_offset_0_alias, 0, 0
	.other		__nv_reservedSMEM_offset_0_alias,@"STO_CUDA_RESERVED_SHARED STV_DEFAULT"
__nv_reservedSMEM_offset_0_alias:
	.zero		0


//--------------------- .nv.global                --------------------------
	.section	.nv.global,"aw",@nobits
.nv.global:
	.type		_ZN39_INTERNAL_1f769e3a_4_k_cu_78b06e39_27924cute1_E,@object
	.size		_ZN39_INTERNAL_1f769e3a_4_k_cu_78b06e39_27924cute1_E,(_ZN39_INTERNAL_1f769e3a_4_k_cu_78b06e39_27924cuda3std3__45__cpo6cbeginE - _ZN39_INTERNAL_1f769e3a_4_k_cu_78b06e39_27924cute1_E)
_ZN39_INTERNAL_1f769e3a_4_k_cu_78b06e39_27924cute1_E:
	.zero		1
	.type		_ZN39_INTERNAL_1f769e3a_4_k_cu_78b06e39_27924cuda3std3__45__cpo6cbeginE,@object
	.size		_ZN39_INTERNAL_1f769e3a_4_k_cu_78b06e39_27924cuda3std3__45__cpo6cbeginE,(_ZN39_INTERNAL_1f769e3a_4_k_cu_78b06e39_27924cuda3std3__48in_placeE - _ZN39_INTERNAL_1f769e3a_4_k_cu_78b06e39_27924cuda3std3__45__cpo6cbeginE)
_ZN39_INTERNAL_1f769e3a_4_k_cu_78b06e39_27924cuda3std3__45__cpo6cbeginE:
	.zero		1
	.type		_ZN39_INTERNAL_1f769e3a_4_k_cu_78b06e39_27924cuda3std3__48in_placeE,@object
	.size		_ZN39_INTERNAL_1f769e3a_4_k_cu_78b06e39_27924cuda3std3__48in_placeE,(_ZN39_INTERNAL_1f769e3a_4_k_cu_78b06e39_27924cuda3std6ranges3__45__cpo9iter_moveE - _ZN39_INTERNAL_1f769e3a_4_k_cu_78b06e39_27924cuda3std3__48in_placeE)
_ZN39_INTERNAL_1f769e3a_4_k_cu_78b06e39_27924cuda3std3__48in_placeE:
	.zero		1
	.type		_ZN39_INTERNAL_1f769e3a_4_k_cu_78b06e39_27924cuda3std6ranges3__45__cpo9iter_moveE,@object
	.size		_ZN39_INTERNAL_1f769e3a_4_k_cu_78b06e39_27924cuda3std6ranges3__45__cpo9iter_moveE,(_ZN39_INTERNAL_1f769e3a_4_k_cu_78b06e39_27924cuda3std3__45__cpo5beginE - _ZN39_INTERNAL_1f769e3a_4_k_cu_78b06e39_27924cuda3std6ranges3__45__cpo9iter_moveE)
_ZN39_INTERNAL_1f769e3a_4_k_cu_78b06e39_27924cuda3std6ranges3__45__cpo9iter_moveE:
	.zero		1
	.type		_ZN39_INTERNAL_1f769e3a_4_k_cu_78b06e39_27924cuda3std3__45__cpo5beginE,@object
	.size		_ZN39_INTERNAL_1f769e3a_4_k_cu_78b06e39_27924cuda3std3__45__cpo5beginE,(_ZN39_INTERNAL_1f769e3a_4_k_cu_78b06e39_27924cuda3std3__441_GLOBAL__N__1f769e3a_4_k_cu_78b06e39_27926ignoreE - _ZN39_INTERNAL_1f769e3a_4_k_cu_78b06e39_27924cuda3std3__45__cpo5beginE)
_ZN39_INTERNAL_1f769e3a_4_k_cu_78b06e39_27924cuda3std3__45__cpo5beginE:
	.zero		1
	.type		_ZN39_INTERNAL_1f769e3a_4_k_cu_78b06e39_27924cuda3std3__441_GLOBAL__N__1f769e3a_4_k_cu_78b06e39_27926ignoreE,@object
	.size		_ZN39_INTERNAL_1f769e3a_4_k_cu_78b06e39_27924cuda3std3__441_GLOBAL__N__1f769e3a_4_k_cu_78b06e39_27926ignoreE,(_ZN39_INTERNAL_1f769e3a_4_k_cu_78b06e39_27924cute7productE - _ZN39_INTERNAL_1f769e3a_4_k_cu_78b06e39_27924cuda3std3__441_GLOBAL__N__1f769e3a_4_k_cu_78b06e39_27926ignoreE)
_ZN39_INTERNAL_1f769e3a_4_k_cu_78b06e39_27924cuda3std3__441_GLOBAL__N__1f769e3a_4_k_cu_78b06e39_27926ignoreE:
	.zero		1
	.type		_ZN39_INTERNAL_1f769e3a_4_k_cu_78b06e39_27924cute7productE,@object
	.size		_ZN39_INTERNAL_1f769e3a_4_k_cu_78b06e39_27924cute7productE,(_ZN39_INTERNAL_1f769e3a_4_k_cu_78b06e39_27924cuda3std3__45__cpo3endE - _ZN39_INTERNAL_1f769e3a_4_k_cu_78b06e39_27924cute7productE)
_ZN39_INTERNAL_1f769e3a_4_k_cu_78b06e39_27924cute7productE:
	.zero		1
	.type		_ZN39_INTERNAL_1f769e3a_4_k_cu_78b06e39_27924cuda3std3__45__cpo3endE,@object
	.size		_ZN39_INTERNAL_1f769e3a_4_k_cu_78b06e39_27924cuda3std3__45__cpo3endE,(_ZN39_INTERNAL_1f769e3a_4_k_cu_78b06e39_27924cuda3std3__419piecewise_constructE - _ZN39_INTERNAL_1f769e3a_4_k_cu_78b06e39_27924cuda3std3__45__cpo3endE)
_ZN39_INTERNAL_1f769e3a_4_k_cu_78b06e39_27924cuda3std3__45__cpo3endE:
	.zero		1
	.type		_ZN39_INTERNAL_1f769e3a_4_k_cu_78b06e39_27924cuda3std3__419piecewise_constructE,@object
	.size		_ZN39_INTERNAL_1f769e3a_4_k_cu_78b06e39_27924cuda3std3__419piecewise_constructE,(_ZN39_INTERNAL_1f769e3a_4_k_cu_78b06e39_27924cuda3std3__45__cpo4cendE - _ZN39_INTERNAL_1f769e3a_4_k_cu_78b06e39_27924cuda3std3__419piecewise_constructE)
_ZN39_INTERNAL_1f769e3a_4_k_cu_78b06e39_27924cuda3std3__419piecewise_constructE:
	.zero		1
	.type		_ZN39_INTERNAL_1f769e3a_4_k_cu_78b06e39_27924cuda3std3__45__cpo4cendE,@object
	.size		_ZN39_INTERNAL_1f769e3a_4_k_cu_78b06e39_27924cuda3std3__45__cpo4cendE,(_ZN39_INTERNAL_1f769e3a_4_k_cu_78b06e39_27924cuda3std6ranges3__45__cpo4swapE - _ZN39_INTERNAL_1f769e3a_4_k_cu_78b06e39_27924cuda3std3__45__cpo4cendE)
_ZN39_INTERNAL_1f769e3a_4_k_cu_78b06e39_27924cuda3std3__45__cpo4cendE:
	.zero		1
	.type		_ZN39_INTERNAL_1f769e3a_4_k_cu_78b06e39_27924cuda3std6ranges3__45__cpo4swapE,@object
	.size		_ZN39_INTERNAL_1f769e3a_4_k_cu_78b06e39_27924cuda3std6ranges3__45__cpo4swapE,(.L_7 - _ZN39_INTERNAL_1f769e3a_4_k_cu_78b06e39_27924cuda3std6ranges3__45__cpo4swapE)
_ZN39_INTERNAL_1f769e3a_4_k_cu_78b06e39_27924cuda3std6ranges3__45__cpo4swapE:
	.zero		1
.L_7:


//--------------------- .nv.constant0._ZN7cutlass13device_kernelINS_4gemm6kernel13GemmUniversalIN4cute5tupleIJiiiiEEENS1_10collective13CollectiveMmaINS1_40MainloopSm90TmaGmmaWarpSpecializedSparseILi25ENS5_IJNS4_1CILi1EEESB_SB_EEENS1_35KernelTmaWarpSpecializedCooperativeEEENS5_IJNSA_ILi128EEENSA_ILi64EEESG_EEEaNS5_IJNS4_6LayoutINS5_IJiNS5_IJNSA_ILi2EEEiEEEiEEENS5_IJlNS5_IJSB_SJ_EEElEEEEENSI_INS5_IJNS5_IJSG_iEEESP_iEEENS5_IJNS5_IJSG_NSA_ILi4096EEEEEENS5_IJSB_lEEElEEEEEEEEaNS5_IJlSB_lEEENS4_8TiledMMAINS4_8MMA_AtomIJNS4_4SM904GMMA6SPARSE27GMMA_64x64x64_S32S8S8_SS_TNILNS11_9SparseSelE0EEEEEENSI_INS5_IJSJ_SB_SB_EEENS5_IJSB_NSA_ILi0EEES18_EEEEENS5_IJNS4_10UnderscoreES1B_S1B_EEEEENS4_13SM90_TMA_LOADENS4_14ComposedLayoutINS4_7SwizzleILi1ELi4ELi3EEENS4_25smem_sparse_ptr_flag_bitsILi2ELi8EEENSI_INS5_IJNS5_IJSB_NSA_ILi8EEEEEENS5_IJSJ_NSA_ILi32EEEEEEEEENS5_IJNS5_IJS18_SG_EEESM_EEEEEEEvNS4_8identityES1E_NS1F_INS1G_ILi2ELi4ELi3EEENS4_18smem_ptr_flag_bitsILi8EEENSI_INS5_IJS1K_SG_EEENS5_IJSG_SB_EEEEEEEvS1T_EENS_8epilogue10collective6detail29Sm90TmaWarpSpecializedAdapterINS23_15DefaultEpilogueIiNS5_IJSB_llEEES27_NS22_6thread17LinearCombinationIiLi1EiiLNS28_9ScaleType4KindE0ELNS_15FloatRoundStyleE2EiEENS1_15EpilogueDefaultEEEEEvvEEEEvNT_6ParamsE --------------------------
	.section	.nv.constant0._ZN7cutlass13device_kernelINS_4gemm6kernel13GemmUniversalIN4cute5tupleIJiiiiEEENS1_10collective13CollectiveMmaINS1_40MainloopSm90TmaGmmaWarpSpecializedSparseILi25ENS5_IJNS4_1CILi1EEESB_SB_EEENS1_35KernelTmaWarpSpecializedCooperativeEEENS5_IJNSA_ILi128EEENSA_ILi64EEESG_EEEaNS5_IJNS4_6LayoutINS5_IJiNS5_IJNSA_ILi2EEEiEEEiEEENS5_IJlNS5_IJSB_SJ_EEElEEEEENSI_INS5_IJNS5_IJSG_iEEESP_iEEENS5_IJNS5_IJSG_NSA_ILi4096EEEEEENS5_IJSB_lEEElEEEEEEEEaNS5_IJlSB_lEEENS4_8TiledMMAINS4_8MMA_AtomIJNS4_4SM904GMMA6SPARSE27GMMA_64x64x64_S32S8S8_SS_TNILNS11_9SparseSelE0EEEEEENSI_INS5_IJSJ_SB_SB_EEENS5_IJSB_NSA_ILi0EEES18_EEEEENS5_IJNS4_10UnderscoreES1B_S1B_EEEEENS4_13SM90_TMA_LOADENS4_14ComposedLayoutINS4_7SwizzleILi1ELi4ELi3EEENS4_25smem_sparse_ptr_flag_bitsILi2ELi8EEENSI_INS5_IJNS5_IJSB_NSA_ILi8EEEEEENS5_IJSJ_NSA_ILi32EEEEEEEEENS5_IJNS5_IJS18_SG_EEESM_EEEEEEEvNS4_8identityES1E_NS1F_INS1G_ILi2ELi4ELi3EEENS4_18smem_ptr_flag_bitsILi8EEENSI_INS5_IJS1K_SG_EEENS5_IJSG_SB_EEEEEEEvS1T_EENS_8epilogue10collective6detail29Sm90TmaWarpSpecializedAdapterINS23_15DefaultEpilogueIiNS5_IJSB_llEEES27_NS22_6thread17LinearCombinationIiLi1EiiLNS28_9ScaleType4KindE0ELNS_15FloatRoundStyleE2EiEENS1_15EpilogueDefaultEEEEEvvEEEEvNT_6ParamsE,"a",@progbits
	.sectionflags	@""
	.align	4
.nv.constant0._ZN7cutlass13device_kernelINS_4gemm6kernel13GemmUniversalIN4cute5tupleIJiiiiEEENS1_10collective13CollectiveMmaINS1_40MainloopSm90TmaGmmaWarpSpecializedSparseILi25ENS5_IJNS4_1CILi1EEESB_SB_EEENS1_35KernelTmaWarpSpecializedCooperativeEEENS5_IJNSA_ILi128EEENSA_ILi64EEESG_EEEaNS5_IJNS4_6LayoutINS5_IJiNS5_IJNSA_ILi2EEEiEEEiEEENS5_IJlNS5_IJSB_SJ_EEElEEEEENSI_INS5_IJNS5_IJSG_iEEESP_iEEENS5_IJNS5_IJSG_NSA_ILi4096EEEEEENS5_IJSB_lEEElEEEEEEEEaNS5_IJlSB_lEEENS4_8TiledMMAINS4_8MMA_AtomIJNS4_4SM904GMMA6SPARSE27GMMA_64x64x64_S32S8S8_SS_TNILNS11_9SparseSelE0EEEEEENSI_INS5_IJSJ_SB_SB_EEENS5_IJSB_NSA_ILi0EEES18_EEEEENS5_IJNS4_10UnderscoreES1B_S1B_EEEEENS4_13SM90_TMA_LOADENS4_14ComposedLayoutINS4_7SwizzleILi1ELi4ELi3EEENS4_25smem_sparse_ptr_flag_bitsILi2ELi8EEENSI_INS5_IJNS5_IJSB_NSA_ILi8EEEEEENS5_IJSJ_NSA_ILi32EEEEEEEEENS5_IJNS5_IJS18_SG_EEESM_EEEEEEEvNS4_8identityES1E_NS1F_INS1G_ILi2ELi4ELi3EEENS4_18smem_ptr_flag_bitsILi8EEENSI_INS5_IJS1K_SG_EEENS5_IJSG_SB_EEEEEEEvS1T_EENS_8epilogue10collective6detail29Sm90TmaWarpSpecializedAdapterINS23_15DefaultEpilogueIiNS5_IJSB_llEEES27_NS22_6thread17LinearCombinationIiLi1EiiLNS28_9ScaleType4KindE0ELNS_15FloatRoundStyleE2EiEENS1_15EpilogueDefaultEEEEEvvEEEEvNT_6ParamsE:
	.zero		1920


//--------------------- SYMBOLS --------------------------

	.type		.nv.reservedSmem.offset0,@object
	.size		.nv.reservedSmem.offset0,0x4
